//
// Generated by NVIDIA NVVM Compiler
//
// Compiler Build ID: CL-36424714
// Cuda compilation tools, release 13.0, V13.0.88
// Based on NVVM 20.0.0
//

.version 9.0
.target sm_100
.address_size 64

	// .globl	_Z14matrixMulBasicPfS_S_iii
// _ZZ15matrixMulSharedILi8EEvPfS0_S0_iiiE2As has been demoted
// _ZZ15matrixMulSharedILi8EEvPfS0_S0_iiiE2Bs has been demoted
// _ZZ15matrixMulSharedILi16EEvPfS0_S0_iiiE2As has been demoted
// _ZZ15matrixMulSharedILi16EEvPfS0_S0_iiiE2Bs has been demoted
// _ZZ15matrixMulSharedILi32EEvPfS0_S0_iiiE2As has been demoted
// _ZZ15matrixMulSharedILi32EEvPfS0_S0_iiiE2Bs has been demoted

.visible .entry _Z14matrixMulBasicPfS_S_iii(
	.param .u64 .ptr .align 1 _Z14matrixMulBasicPfS_S_iii_param_0,
	.param .u64 .ptr .align 1 _Z14matrixMulBasicPfS_S_iii_param_1,
	.param .u64 .ptr .align 1 _Z14matrixMulBasicPfS_S_iii_param_2,
	.param .u32 _Z14matrixMulBasicPfS_S_iii_param_3,
	.param .u32 _Z14matrixMulBasicPfS_S_iii_param_4,
	.param .u32 _Z14matrixMulBasicPfS_S_iii_param_5
)
{
	.reg .pred 	%p<13>;
	.reg .b32 	%r<41>;
	.reg .b32 	%f<68>;
	.reg .b64 	%rd<53>;

	ld.param.u64 	%rd7, [_Z14matrixMulBasicPfS_S_iii_param_0];
	ld.param.u64 	%rd8, [_Z14matrixMulBasicPfS_S_iii_param_1];
	ld.param.u64 	%rd6, [_Z14matrixMulBasicPfS_S_iii_param_2];
	ld.param.u32 	%r20, [_Z14matrixMulBasicPfS_S_iii_param_3];
	ld.param.u32 	%r18, [_Z14matrixMulBasicPfS_S_iii_param_4];
	ld.param.u32 	%r19, [_Z14matrixMulBasicPfS_S_iii_param_5];
	cvta.to.global.u64 	%rd1, %rd8;
	cvta.to.global.u64 	%rd2, %rd7;
	mov.u32 	%r21, %ctaid.y;
	mov.u32 	%r22, %ntid.y;
	mov.u32 	%r23, %tid.y;
	mad.lo.s32 	%r1, %r21, %r22, %r23;
	mov.u32 	%r24, %ctaid.x;
	mov.u32 	%r25, %ntid.x;
	mov.u32 	%r26, %tid.x;
	mad.lo.s32 	%r2, %r24, %r25, %r26;
	setp.ge.s32 	%p1, %r1, %r20;
	setp.ge.s32 	%p2, %r2, %r19;
	or.pred  	%p3, %p1, %p2;
	@%p3 bra 	$L__BB0_14;
	setp.lt.s32 	%p4, %r18, 1;
	mov.f32 	%f67, 0f00000000;
	@%p4 bra 	$L__BB0_13;
	mul.lo.s32 	%r3, %r18, %r1;
	and.b32  	%r4, %r18, 7;
	setp.lt.u32 	%p5, %r18, 8;
	mov.f32 	%f67, 0f00000000;
	mov.b32 	%r39, 0;
	@%p5 bra 	$L__BB0_5;
	and.b32  	%r39, %r18, 2147483640;
	neg.s32 	%r37, %r39;
	shl.b32 	%r7, %r19, 3;
	mul.wide.u32 	%rd9, %r3, 4;
	add.s64 	%rd10, %rd9, %rd2;
	add.s64 	%rd52, %rd10, 16;
	mov.f32 	%f67, 0f00000000;
	mul.wide.s32 	%rd13, %r19, 4;
	mov.u32 	%r36, %r2;
$L__BB0_4:
	.pragma "nounroll";
	ld.global.f32 	%f17, [%rd52+-16];
	mul.wide.s32 	%rd11, %r36, 4;
	add.s64 	%rd12, %rd1, %rd11;
	ld.global.f32 	%f18, [%rd12];
	fma.rn.f32 	%f19, %f17, %f18, %f67;
	ld.global.f32 	%f20, [%rd52+-12];
	add.s64 	%rd14, %rd12, %rd13;
	ld.global.f32 	%f21, [%rd14];
	fma.rn.f32 	%f22, %f20, %f21, %f19;
	ld.global.f32 	%f23, [%rd52+-8];
	add.s64 	%rd15, %rd14, %rd13;
	ld.global.f32 	%f24, [%rd15];
	fma.rn.f32 	%f25, %f23, %f24, %f22;
	ld.global.f32 	%f26, [%rd52+-4];
	add.s64 	%rd16, %rd15, %rd13;
	ld.global.f32 	%f27, [%rd16];
	fma.rn.f32 	%f28, %f26, %f27, %f25;
	ld.global.f32 	%f29, [%rd52];
	add.s64 	%rd17, %rd16, %rd13;
	ld.global.f32 	%f30, [%rd17];
	fma.rn.f32 	%f31, %f29, %f30, %f28;
	ld.global.f32 	%f32, [%rd52+4];
	add.s64 	%rd18, %rd17, %rd13;
	ld.global.f32 	%f33, [%rd18];
	fma.rn.f32 	%f34, %f32, %f33, %f31;
	ld.global.f32 	%f35, [%rd52+8];
	add.s64 	%rd19, %rd18, %rd13;
	ld.global.f32 	%f36, [%rd19];
	fma.rn.f32 	%f37, %f35, %f36, %f34;
	ld.global.f32 	%f38, [%rd52+12];
	add.s64 	%rd20, %rd19, %rd13;
	ld.global.f32 	%f39, [%rd20];
	fma.rn.f32 	%f67, %f38, %f39, %f37;
	add.s32 	%r37, %r37, 8;
	add.s32 	%r36, %r36, %r7;
	add.s64 	%rd52, %rd52, 32;
	setp.ne.s32 	%p6, %r37, 0;
	@%p6 bra 	$L__BB0_4;
$L__BB0_5:
	setp.eq.s32 	%p7, %r4, 0;
	@%p7 bra 	$L__BB0_13;
	and.b32  	%r13, %r18, 3;
	setp.lt.u32 	%p8, %r4, 4;
	@%p8 bra 	$L__BB0_8;
	add.s32 	%r28, %r39, %r3;
	mul.wide.u32 	%rd21, %r28, 4;
	add.s64 	%rd22, %rd2, %rd21;
	ld.global.f32 	%f41, [%rd22];
	mad.lo.s32 	%r29, %r39, %r19, %r2;
	mul.wide.s32 	%rd23, %r29, 4;
	add.s64 	%rd24, %rd1, %rd23;
	ld.global.f32 	%f42, [%rd24];
	fma.rn.f32 	%f43, %f41, %f42, %f67;
	cvt.u64.u32 	%rd25, %r3;
	cvt.u64.u32 	%rd26, %r39;
	add.s64 	%rd27, %rd26, %rd25;
	shl.b64 	%rd28, %rd27, 2;
	add.s64 	%rd29, %rd2, %rd28;
	ld.global.f32 	%f44, [%rd29+4];
	mul.wide.s32 	%rd30, %r19, 4;
	add.s64 	%rd31, %rd24, %rd30;
	ld.global.f32 	%f45, [%rd31];
	fma.rn.f32 	%f46, %f44, %f45, %f43;
	ld.global.f32 	%f47, [%rd29+8];
	add.s64 	%rd32, %rd31, %rd30;
	ld.global.f32 	%f48, [%rd32];
	fma.rn.f32 	%f49, %f47, %f48, %f46;
	ld.global.f32 	%f50, [%rd29+12];
	add.s64 	%rd33, %rd32, %rd30;
	ld.global.f32 	%f51, [%rd33];
	fma.rn.f32 	%f67, %f50, %f51, %f49;
	add.s32 	%r39, %r39, 4;
$L__BB0_8:
	setp.eq.s32 	%p9, %r13, 0;
	@%p9 bra 	$L__BB0_13;
	setp.eq.s32 	%p10, %r13, 1;
	@%p10 bra 	$L__BB0_11;
	add.s32 	%r30, %r39, %r3;
	mul.wide.u32 	%rd34, %r30, 4;
	add.s64 	%rd35, %rd2, %rd34;
	ld.global.f32 	%f53, [%rd35];
	mad.lo.s32 	%r31, %r39, %r19, %r2;
	mul.wide.s32 	%rd36, %r31, 4;
	add.s64 	%rd37, %rd1, %rd36;
	ld.global.f32 	%f54, [%rd37];
	fma.rn.f32 	%f55, %f53, %f54, %f67;
	cvt.u64.u32 	%rd38, %r3;
	cvt.u64.u32 	%rd39, %r39;
	add.s64 	%rd40, %rd39, %rd38;
	shl.b64 	%rd41, %rd40, 2;
	add.s64 	%rd42, %rd2, %rd41;
	ld.global.f32 	%f56, [%rd42+4];
	mul.wide.s32 	%rd43, %r19, 4;
	add.s64 	%rd44, %rd37, %rd43;
	ld.global.f32 	%f57, [%rd44];
	fma.rn.f32 	%f67, %f56, %f57, %f55;
	add.s32 	%r39, %r39, 2;
$L__BB0_11:
	and.b32  	%r32, %r18, 1;
	setp.eq.b32 	%p11, %r32, 1;
	not.pred 	%p12, %p11;
	@%p12 bra 	$L__BB0_13;
	add.s32 	%r33, %r39, %r3;
	mul.wide.u32 	%rd45, %r33, 4;
	add.s64 	%rd46, %rd2, %rd45;
	ld.global.f32 	%f58, [%rd46];
	mad.lo.s32 	%r34, %r39, %r19, %r2;
	mul.wide.s32 	%rd47, %r34, 4;
	add.s64 	%rd48, %rd1, %rd47;
	ld.global.f32 	%f59, [%rd48];
	fma.rn.f32 	%f67, %f58, %f59, %f67;
$L__BB0_13:
	mad.lo.s32 	%r35, %r19, %r1, %r2;
	cvta.to.global.u64 	%rd49, %rd6;
	mul.wide.s32 	%rd50, %r35, 4;
	add.s64 	%rd51, %rd49, %rd50;
	st.global.f32 	[%rd51], %f67;
$L__BB0_14:
	ret;

}
	// .globl	_Z14matrixMul1DRowPfS_S_iii
.visible .entry _Z14matrixMul1DRowPfS_S_iii(
	.param .u64 .ptr .align 1 _Z14matrixMul1DRowPfS_S_iii_param_0,
	.param .u64 .ptr .align 1 _Z14matrixMul1DRowPfS_S_iii_param_1,
	.param .u64 .ptr .align 1 _Z14matrixMul1DRowPfS_S_iii_param_2,
	.param .u32 _Z14matrixMul1DRowPfS_S_iii_param_3,
	.param .u32 _Z14matrixMul1DRowPfS_S_iii_param_4,
	.param .u32 _Z14matrixMul1DRowPfS_S_iii_param_5
)
{
	.reg .pred 	%p<21>;
	.reg .b32 	%r<105>;
	.reg .b32 	%f<67>;
	.reg .b64 	%rd<59>;

	ld.param.u64 	%rd7, [_Z14matrixMul1DRowPfS_S_iii_param_0];
	ld.param.u64 	%rd8, [_Z14matrixMul1DRowPfS_S_iii_param_1];
	ld.param.u64 	%rd9, [_Z14matrixMul1DRowPfS_S_iii_param_2];
	ld.param.u32 	%r58, [_Z14matrixMul1DRowPfS_S_iii_param_3];
	ld.param.u32 	%r56, [_Z14matrixMul1DRowPfS_S_iii_param_4];
	ld.param.u32 	%r57, [_Z14matrixMul1DRowPfS_S_iii_param_5];
	cvta.to.global.u64 	%rd1, %rd8;
	cvta.to.global.u64 	%rd2, %rd7;
	cvta.to.global.u64 	%rd3, %rd9;
	mov.u32 	%r59, %ctaid.x;
	mov.u32 	%r60, %ntid.x;
	mov.u32 	%r61, %tid.x;
	mad.lo.s32 	%r1, %r59, %r60, %r61;
	setp.ge.s32 	%p1, %r1, %r58;
	setp.lt.s32 	%p2, %r57, 1;
	or.pred  	%p3, %p1, %p2;
	@%p3 bra 	$L__BB1_26;
	setp.lt.s32 	%p4, %r56, 1;
	mul.lo.s32 	%r2, %r56, %r1;
	mul.lo.s32 	%r3, %r57, %r1;
	@%p4 bra 	$L__BB1_15;
	and.b32  	%r4, %r56, 7;
	and.b32  	%r5, %r56, 3;
	and.b32  	%r6, %r56, 2147483640;
	and.b32  	%r7, %r56, 1;
	neg.s32 	%r8, %r6;
	shl.b32 	%r9, %r57, 3;
	mul.lo.s32 	%r10, %r57, 3;
	shl.b32 	%r11, %r57, 2;
	mul.lo.s32 	%r12, %r57, 6;
	mul.lo.s32 	%r13, %r57, 7;
	mov.b32 	%r88, 0;
	mul.wide.u32 	%rd35, %r9, 4;
$L__BB1_3:
	setp.lt.u32 	%p13, %r56, 8;
	mov.f32 	%f66, 0f00000000;
	mov.b32 	%r99, 0;
	@%p13 bra 	$L__BB1_6;
	add.s32 	%r96, %r57, %r88;
	shl.b32 	%r75, %r57, 1;
	add.s32 	%r95, %r75, %r88;
	add.s32 	%r94, %r10, %r88;
	add.s32 	%r93, %r11, %r88;
	mad.lo.s32 	%r92, %r57, 5, %r88;
	add.s32 	%r91, %r12, %r88;
	add.s32 	%r90, %r13, %r88;
	mul.wide.u32 	%rd18, %r88, 4;
	add.s64 	%rd58, %rd1, %rd18;
	mov.f32 	%f66, 0f00000000;
	mov.u32 	%r89, %r2;
	mov.u32 	%r97, %r8;
$L__BB1_5:
	.pragma "nounroll";
	mul.wide.s32 	%rd19, %r89, 4;
	add.s64 	%rd20, %rd2, %rd19;
	ld.global.f32 	%f16, [%rd20];
	ld.global.f32 	%f17, [%rd58];
	fma.rn.f32 	%f18, %f16, %f17, %f66;
	ld.global.f32 	%f19, [%rd20+4];
	mul.wide.u32 	%rd21, %r96, 4;
	add.s64 	%rd22, %rd1, %rd21;
	ld.global.f32 	%f20, [%rd22];
	fma.rn.f32 	%f21, %f19, %f20, %f18;
	ld.global.f32 	%f22, [%rd20+8];
	mul.wide.u32 	%rd23, %r95, 4;
	add.s64 	%rd24, %rd1, %rd23;
	ld.global.f32 	%f23, [%rd24];
	fma.rn.f32 	%f24, %f22, %f23, %f21;
	ld.global.f32 	%f25, [%rd20+12];
	mul.wide.u32 	%rd25, %r94, 4;
	add.s64 	%rd26, %rd1, %rd25;
	ld.global.f32 	%f26, [%rd26];
	fma.rn.f32 	%f27, %f25, %f26, %f24;
	ld.global.f32 	%f28, [%rd20+16];
	mul.wide.u32 	%rd27, %r93, 4;
	add.s64 	%rd28, %rd1, %rd27;
	ld.global.f32 	%f29, [%rd28];
	fma.rn.f32 	%f30, %f28, %f29, %f27;
	ld.global.f32 	%f31, [%rd20+20];
	mul.wide.u32 	%rd29, %r92, 4;
	add.s64 	%rd30, %rd1, %rd29;
	ld.global.f32 	%f32, [%rd30];
	fma.rn.f32 	%f33, %f31, %f32, %f30;
	ld.global.f32 	%f34, [%rd20+24];
	mul.wide.u32 	%rd31, %r91, 4;
	add.s64 	%rd32, %rd1, %rd31;
	ld.global.f32 	%f35, [%rd32];
	fma.rn.f32 	%f36, %f34, %f35, %f33;
	ld.global.f32 	%f37, [%rd20+28];
	mul.wide.u32 	%rd33, %r90, 4;
	add.s64 	%rd34, %rd1, %rd33;
	ld.global.f32 	%f38, [%rd34];
	fma.rn.f32 	%f66, %f37, %f38, %f36;
	add.s32 	%r97, %r97, 8;
	add.s32 	%r96, %r96, %r9;
	add.s32 	%r95, %r95, %r9;
	add.s32 	%r94, %r94, %r9;
	add.s32 	%r93, %r93, %r9;
	add.s32 	%r92, %r92, %r9;
	add.s32 	%r91, %r91, %r9;
	add.s32 	%r90, %r90, %r9;
	add.s64 	%rd58, %rd58, %rd35;
	add.s32 	%r89, %r89, 8;
	setp.ne.s32 	%p14, %r97, 0;
	mov.u32 	%r99, %r6;
	@%p14 bra 	$L__BB1_5;
$L__BB1_6:
	setp.eq.s32 	%p15, %r4, 0;
	@%p15 bra 	$L__BB1_14;
	add.s32 	%r76, %r4, -1;
	setp.lt.u32 	%p16, %r76, 3;
	@%p16 bra 	$L__BB1_9;
	add.s32 	%r77, %r99, %r2;
	mul.wide.s32 	%rd36, %r77, 4;
	add.s64 	%rd37, %rd2, %rd36;
	ld.global.f32 	%f40, [%rd37];
	mad.lo.s32 	%r78, %r99, %r57, %r88;
	mul.wide.u32 	%rd38, %r78, 4;
	add.s64 	%rd39, %rd1, %rd38;
	ld.global.f32 	%f41, [%rd39];
	fma.rn.f32 	%f42, %f40, %f41, %f66;
	ld.global.f32 	%f43, [%rd37+4];
	add.s32 	%r79, %r78, %r57;
	mul.wide.u32 	%rd40, %r79, 4;
	add.s64 	%rd41, %rd1, %rd40;
	ld.global.f32 	%f44, [%rd41];
	fma.rn.f32 	%f45, %f43, %f44, %f42;
	ld.global.f32 	%f46, [%rd37+8];
	add.s32 	%r80, %r79, %r57;
	mul.wide.u32 	%rd42, %r80, 4;
	add.s64 	%rd43, %rd1, %rd42;
	ld.global.f32 	%f47, [%rd43];
	fma.rn.f32 	%f48, %f46, %f47, %f45;
	ld.global.f32 	%f49, [%rd37+12];
	add.s32 	%r81, %r80, %r57;
	mul.wide.u32 	%rd44, %r81, 4;
	add.s64 	%rd45, %rd1, %rd44;
	ld.global.f32 	%f50, [%rd45];
	fma.rn.f32 	%f66, %f49, %f50, %f48;
	add.s32 	%r99, %r99, 4;
$L__BB1_9:
	setp.eq.s32 	%p17, %r5, 0;
	@%p17 bra 	$L__BB1_14;
	setp.eq.s32 	%p18, %r5, 1;
	@%p18 bra 	$L__BB1_12;
	add.s32 	%r82, %r99, %r2;
	mul.wide.s32 	%rd46, %r82, 4;
	add.s64 	%rd47, %rd2, %rd46;
	ld.global.f32 	%f52, [%rd47];
	mad.lo.s32 	%r83, %r99, %r57, %r88;
	mul.wide.u32 	%rd48, %r83, 4;
	add.s64 	%rd49, %rd1, %rd48;
	ld.global.f32 	%f53, [%rd49];
	fma.rn.f32 	%f54, %f52, %f53, %f66;
	ld.global.f32 	%f55, [%rd47+4];
	add.s32 	%r84, %r83, %r57;
	mul.wide.u32 	%rd50, %r84, 4;
	add.s64 	%rd51, %rd1, %rd50;
	ld.global.f32 	%f56, [%rd51];
	fma.rn.f32 	%f66, %f55, %f56, %f54;
	add.s32 	%r99, %r99, 2;
$L__BB1_12:
	setp.eq.s32 	%p19, %r7, 0;
	@%p19 bra 	$L__BB1_14;
	add.s32 	%r85, %r99, %r2;
	mul.wide.s32 	%rd52, %r85, 4;
	add.s64 	%rd53, %rd2, %rd52;
	ld.global.f32 	%f57, [%rd53];
	mad.lo.s32 	%r86, %r99, %r57, %r88;
	mul.wide.u32 	%rd54, %r86, 4;
	add.s64 	%rd55, %rd1, %rd54;
	ld.global.f32 	%f58, [%rd55];
	fma.rn.f32 	%f66, %f57, %f58, %f66;
$L__BB1_14:
	add.s32 	%r87, %r88, %r3;
	mul.wide.s32 	%rd56, %r87, 4;
	add.s64 	%rd57, %rd3, %rd56;
	st.global.f32 	[%rd57], %f66;
	add.s32 	%r88, %r88, 1;
	setp.eq.s32 	%p20, %r88, %r57;
	@%p20 bra 	$L__BB1_26;
	bra.uni 	$L__BB1_3;
$L__BB1_15:
	and.b32  	%r46, %r57, 7;
	setp.lt.u32 	%p5, %r57, 8;
	mov.b32 	%r103, 0;
	@%p5 bra 	$L__BB1_18;
	and.b32  	%r103, %r57, 2147483640;
	mov.b32 	%r101, 0;
$L__BB1_17:
	.pragma "nounroll";
	add.s32 	%r64, %r101, %r3;
	mul.wide.s32 	%rd10, %r64, 4;
	add.s64 	%rd11, %rd3, %rd10;
	mov.b32 	%r65, 0;
	st.global.u32 	[%rd11], %r65;
	st.global.u32 	[%rd11+4], %r65;
	st.global.u32 	[%rd11+8], %r65;
	st.global.u32 	[%rd11+12], %r65;
	st.global.u32 	[%rd11+16], %r65;
	st.global.u32 	[%rd11+20], %r65;
	st.global.u32 	[%rd11+24], %r65;
	st.global.u32 	[%rd11+28], %r65;
	add.s32 	%r101, %r101, 8;
	setp.ne.s32 	%p6, %r101, %r103;
	@%p6 bra 	$L__BB1_17;
$L__BB1_18:
	setp.eq.s32 	%p7, %r46, 0;
	@%p7 bra 	$L__BB1_26;
	and.b32  	%r51, %r57, 3;
	setp.lt.u32 	%p8, %r46, 4;
	@%p8 bra 	$L__BB1_21;
	add.s32 	%r66, %r103, %r3;
	mul.wide.s32 	%rd12, %r66, 4;
	add.s64 	%rd13, %rd3, %rd12;
	mov.b32 	%r67, 0;
	st.global.u32 	[%rd13], %r67;
	st.global.u32 	[%rd13+4], %r67;
	st.global.u32 	[%rd13+8], %r67;
	st.global.u32 	[%rd13+12], %r67;
	add.s32 	%r103, %r103, 4;
$L__BB1_21:
	setp.eq.s32 	%p9, %r51, 0;
	@%p9 bra 	$L__BB1_26;
	setp.eq.s32 	%p10, %r51, 1;
	@%p10 bra 	$L__BB1_24;
	add.s32 	%r68, %r103, %r3;
	mul.wide.s32 	%rd14, %r68, 4;
	add.s64 	%rd15, %rd3, %rd14;
	mov.b32 	%r69, 0;
	st.global.u32 	[%rd15], %r69;
	st.global.u32 	[%rd15+4], %r69;
	add.s32 	%r103, %r103, 2;
$L__BB1_24:
	and.b32  	%r70, %r57, 1;
	setp.eq.b32 	%p11, %r70, 1;
	not.pred 	%p12, %p11;
	@%p12 bra 	$L__BB1_26;
	add.s32 	%r71, %r103, %r3;
	mul.wide.s32 	%rd16, %r71, 4;
	add.s64 	%rd17, %rd3, %rd16;
	mov.b32 	%r72, 0;
	st.global.u32 	[%rd17], %r72;
$L__BB1_26:
	ret;

}
	// .globl	_Z14matrixMul1DColPfS_S_iii
.visible .entry _Z14matrixMul1DColPfS_S_iii(
	.param .u64 .ptr .align 1 _Z14matrixMul1DColPfS_S_iii_param_0,
	.param .u64 .ptr .align 1 _Z14matrixMul1DColPfS_S_iii_param_1,
	.param .u64 .ptr .align 1 _Z14matrixMul1DColPfS_S_iii_param_2,
	.param .u32 _Z14matrixMul1DColPfS_S_iii_param_3,
	.param .u32 _Z14matrixMul1DColPfS_S_iii_param_4,
	.param .u32 _Z14matrixMul1DColPfS_S_iii_param_5
)
{
	.reg .pred 	%p<21>;
	.reg .b32 	%r<67>;
	.reg .b32 	%f<67>;
	.reg .b64 	%rd<75>;

	ld.param.u64 	%rd7, [_Z14matrixMul1DColPfS_S_iii_param_0];
	ld.param.u64 	%rd8, [_Z14matrixMul1DColPfS_S_iii_param_1];
	ld.param.u64 	%rd9, [_Z14matrixMul1DColPfS_S_iii_param_2];
	ld.param.u32 	%r31, [_Z14matrixMul1DColPfS_S_iii_param_3];
	ld.param.u32 	%r32, [_Z14matrixMul1DColPfS_S_iii_param_4];
	ld.param.u32 	%r33, [_Z14matrixMul1DColPfS_S_iii_param_5];
	cvta.to.global.u64 	%rd1, %rd8;
	cvta.to.global.u64 	%rd2, %rd7;
	cvta.to.global.u64 	%rd3, %rd9;
	mov.u32 	%r34, %ctaid.x;
	mov.u32 	%r35, %ntid.x;
	mov.u32 	%r36, %tid.x;
	mad.lo.s32 	%r1, %r34, %r35, %r36;
	setp.ge.s32 	%p1, %r1, %r33;
	setp.lt.s32 	%p2, %r31, 1;
	or.pred  	%p3, %p1, %p2;
	@%p3 bra 	$L__BB2_26;
	setp.lt.s32 	%p4, %r32, 1;
	@%p4 bra 	$L__BB2_15;
	and.b32  	%r2, %r32, 7;
	add.s32 	%r3, %r2, -1;
	and.b32  	%r4, %r32, 3;
	and.b32  	%r5, %r32, 2147483640;
	and.b32  	%r6, %r32, 1;
	neg.s32 	%r7, %r5;
	shl.b32 	%r8, %r33, 3;
	mov.b32 	%r57, 0;
	mul.wide.s32 	%rd66, %r33, 4;
$L__BB2_3:
	setp.lt.u32 	%p13, %r32, 8;
	mul.lo.s32 	%r10, %r57, %r32;
	mov.f32 	%f66, 0f00000000;
	mov.b32 	%r61, 0;
	@%p13 bra 	$L__BB2_6;
	mul.wide.u32 	%rd32, %r10, 4;
	add.s64 	%rd33, %rd2, %rd32;
	add.s64 	%rd74, %rd33, 16;
	mov.f32 	%f66, 0f00000000;
	mov.u32 	%r58, %r1;
	mov.u32 	%r59, %r7;
$L__BB2_5:
	.pragma "nounroll";
	ld.global.f32 	%f16, [%rd74+-16];
	mul.wide.s32 	%rd34, %r58, 4;
	add.s64 	%rd35, %rd1, %rd34;
	ld.global.f32 	%f17, [%rd35];
	fma.rn.f32 	%f18, %f16, %f17, %f66;
	ld.global.f32 	%f19, [%rd74+-12];
	mul.wide.s32 	%rd36, %r33, 4;
	add.s64 	%rd37, %rd35, %rd36;
	ld.global.f32 	%f20, [%rd37];
	fma.rn.f32 	%f21, %f19, %f20, %f18;
	ld.global.f32 	%f22, [%rd74+-8];
	add.s64 	%rd38, %rd37, %rd36;
	ld.global.f32 	%f23, [%rd38];
	fma.rn.f32 	%f24, %f22, %f23, %f21;
	ld.global.f32 	%f25, [%rd74+-4];
	add.s64 	%rd39, %rd38, %rd36;
	ld.global.f32 	%f26, [%rd39];
	fma.rn.f32 	%f27, %f25, %f26, %f24;
	ld.global.f32 	%f28, [%rd74];
	add.s64 	%rd40, %rd39, %rd36;
	ld.global.f32 	%f29, [%rd40];
	fma.rn.f32 	%f30, %f28, %f29, %f27;
	ld.global.f32 	%f31, [%rd74+4];
	add.s64 	%rd41, %rd40, %rd36;
	ld.global.f32 	%f32, [%rd41];
	fma.rn.f32 	%f33, %f31, %f32, %f30;
	ld.global.f32 	%f34, [%rd74+8];
	add.s64 	%rd42, %rd41, %rd36;
	ld.global.f32 	%f35, [%rd42];
	fma.rn.f32 	%f36, %f34, %f35, %f33;
	ld.global.f32 	%f37, [%rd74+12];
	add.s64 	%rd43, %rd42, %rd36;
	ld.global.f32 	%f38, [%rd43];
	fma.rn.f32 	%f66, %f37, %f38, %f36;
	add.s32 	%r59, %r59, 8;
	add.s32 	%r58, %r58, %r8;
	add.s64 	%rd74, %rd74, 32;
	setp.ne.s32 	%p14, %r59, 0;
	mov.u32 	%r61, %r5;
	@%p14 bra 	$L__BB2_5;
$L__BB2_6:
	setp.eq.s32 	%p15, %r2, 0;
	@%p15 bra 	$L__BB2_14;
	setp.lt.u32 	%p16, %r3, 3;
	@%p16 bra 	$L__BB2_9;
	add.s32 	%r50, %r61, %r10;
	mul.wide.u32 	%rd44, %r50, 4;
	add.s64 	%rd45, %rd2, %rd44;
	ld.global.f32 	%f40, [%rd45];
	mad.lo.s32 	%r51, %r61, %r33, %r1;
	mul.wide.s32 	%rd46, %r51, 4;
	add.s64 	%rd47, %rd1, %rd46;
	ld.global.f32 	%f41, [%rd47];
	fma.rn.f32 	%f42, %f40, %f41, %f66;
	cvt.u64.u32 	%rd48, %r10;
	cvt.u64.u32 	%rd49, %r61;
	add.s64 	%rd50, %rd49, %rd48;
	shl.b64 	%rd51, %rd50, 2;
	add.s64 	%rd52, %rd2, %rd51;
	ld.global.f32 	%f43, [%rd52+4];
	add.s64 	%rd54, %rd47, %rd66;
	ld.global.f32 	%f44, [%rd54];
	fma.rn.f32 	%f45, %f43, %f44, %f42;
	ld.global.f32 	%f46, [%rd52+8];
	add.s64 	%rd55, %rd54, %rd66;
	ld.global.f32 	%f47, [%rd55];
	fma.rn.f32 	%f48, %f46, %f47, %f45;
	ld.global.f32 	%f49, [%rd52+12];
	add.s64 	%rd56, %rd55, %rd66;
	ld.global.f32 	%f50, [%rd56];
	fma.rn.f32 	%f66, %f49, %f50, %f48;
	add.s32 	%r61, %r61, 4;
$L__BB2_9:
	setp.eq.s32 	%p17, %r4, 0;
	@%p17 bra 	$L__BB2_14;
	setp.eq.s32 	%p18, %r4, 1;
	@%p18 bra 	$L__BB2_12;
	add.s32 	%r52, %r61, %r10;
	mul.wide.u32 	%rd57, %r52, 4;
	add.s64 	%rd58, %rd2, %rd57;
	ld.global.f32 	%f52, [%rd58];
	mad.lo.s32 	%r53, %r61, %r33, %r1;
	mul.wide.s32 	%rd59, %r53, 4;
	add.s64 	%rd60, %rd1, %rd59;
	ld.global.f32 	%f53, [%rd60];
	fma.rn.f32 	%f54, %f52, %f53, %f66;
	cvt.u64.u32 	%rd61, %r10;
	cvt.u64.u32 	%rd62, %r61;
	add.s64 	%rd63, %rd62, %rd61;
	shl.b64 	%rd64, %rd63, 2;
	add.s64 	%rd65, %rd2, %rd64;
	ld.global.f32 	%f55, [%rd65+4];
	add.s64 	%rd67, %rd60, %rd66;
	ld.global.f32 	%f56, [%rd67];
	fma.rn.f32 	%f66, %f55, %f56, %f54;
	add.s32 	%r61, %r61, 2;
$L__BB2_12:
	setp.eq.s32 	%p19, %r6, 0;
	@%p19 bra 	$L__BB2_14;
	add.s32 	%r54, %r61, %r10;
	mul.wide.u32 	%rd68, %r54, 4;
	add.s64 	%rd69, %rd2, %rd68;
	ld.global.f32 	%f57, [%rd69];
	mad.lo.s32 	%r55, %r61, %r33, %r1;
	mul.wide.s32 	%rd70, %r55, 4;
	add.s64 	%rd71, %rd1, %rd70;
	ld.global.f32 	%f58, [%rd71];
	fma.rn.f32 	%f66, %f57, %f58, %f66;
$L__BB2_14:
	mad.lo.s32 	%r56, %r57, %r33, %r1;
	mul.wide.s32 	%rd72, %r56, 4;
	add.s64 	%rd73, %rd3, %rd72;
	st.global.f32 	[%rd73], %f66;
	add.s32 	%r57, %r57, 1;
	setp.eq.s32 	%p20, %r57, %r31;
	@%p20 bra 	$L__BB2_26;
	bra.uni 	$L__BB2_3;
$L__BB2_15:
	and.b32  	%r21, %r31, 7;
	setp.lt.u32 	%p5, %r31, 8;
	mov.b32 	%r65, 0;
	@%p5 bra 	$L__BB2_18;
	and.b32  	%r65, %r31, 2147483640;
	mov.b32 	%r63, 0;
	mul.wide.s32 	%rd12, %r33, 4;
$L__BB2_17:
	.pragma "nounroll";
	mad.lo.s32 	%r39, %r63, %r33, %r1;
	mul.wide.s32 	%rd10, %r39, 4;
	add.s64 	%rd11, %rd3, %rd10;
	mov.b32 	%r40, 0;
	st.global.u32 	[%rd11], %r40;
	add.s64 	%rd13, %rd11, %rd12;
	st.global.u32 	[%rd13], %r40;
	add.s64 	%rd14, %rd13, %rd12;
	st.global.u32 	[%rd14], %r40;
	add.s64 	%rd15, %rd14, %rd12;
	st.global.u32 	[%rd15], %r40;
	add.s64 	%rd16, %rd15, %rd12;
	st.global.u32 	[%rd16], %r40;
	add.s64 	%rd17, %rd16, %rd12;
	st.global.u32 	[%rd17], %r40;
	add.s64 	%rd18, %rd17, %rd12;
	st.global.u32 	[%rd18], %r40;
	add.s64 	%rd19, %rd18, %rd12;
	st.global.u32 	[%rd19], %r40;
	add.s32 	%r63, %r63, 8;
	setp.ne.s32 	%p6, %r63, %r65;
	@%p6 bra 	$L__BB2_17;
$L__BB2_18:
	setp.eq.s32 	%p7, %r21, 0;
	@%p7 bra 	$L__BB2_26;
	and.b32  	%r26, %r31, 3;
	setp.lt.u32 	%p8, %r21, 4;
	@%p8 bra 	$L__BB2_21;
	mad.lo.s32 	%r41, %r65, %r33, %r1;
	mul.wide.s32 	%rd20, %r41, 4;
	add.s64 	%rd21, %rd3, %rd20;
	mov.b32 	%r42, 0;
	st.global.u32 	[%rd21], %r42;
	mul.wide.s32 	%rd22, %r33, 4;
	add.s64 	%rd23, %rd21, %rd22;
	st.global.u32 	[%rd23], %r42;
	add.s64 	%rd24, %rd23, %rd22;
	st.global.u32 	[%rd24], %r42;
	add.s64 	%rd25, %rd24, %rd22;
	st.global.u32 	[%rd25], %r42;
	add.s32 	%r65, %r65, 4;
$L__BB2_21:
	setp.eq.s32 	%p9, %r26, 0;
	@%p9 bra 	$L__BB2_26;
	setp.eq.s32 	%p10, %r26, 1;
	@%p10 bra 	$L__BB2_24;
	mad.lo.s32 	%r43, %r65, %r33, %r1;
	mul.wide.s32 	%rd26, %r43, 4;
	add.s64 	%rd27, %rd3, %rd26;
	mov.b32 	%r44, 0;
	st.global.u32 	[%rd27], %r44;
	mul.wide.s32 	%rd28, %r33, 4;
	add.s64 	%rd29, %rd27, %rd28;
	st.global.u32 	[%rd29], %r44;
	add.s32 	%r65, %r65, 2;
$L__BB2_24:
	and.b32  	%r45, %r31, 1;
	setp.eq.b32 	%p11, %r45, 1;
	not.pred 	%p12, %p11;
	@%p12 bra 	$L__BB2_26;
	mad.lo.s32 	%r46, %r65, %r33, %r1;
	mul.wide.s32 	%rd30, %r46, 4;
	add.s64 	%rd31, %rd3, %rd30;
	mov.b32 	%r47, 0;
	st.global.u32 	[%rd31], %r47;
$L__BB2_26:
	ret;

}
	// .globl	_Z15matrixMulSharedILi8EEvPfS0_S0_iii
.visible .entry _Z15matrixMulSharedILi8EEvPfS0_S0_iii(
	.param .u64 .ptr .align 1 _Z15matrixMulSharedILi8EEvPfS0_S0_iii_param_0,
	.param .u64 .ptr .align 1 _Z15matrixMulSharedILi8EEvPfS0_S0_iii_param_1,
	.param .u64 .ptr .align 1 _Z15matrixMulSharedILi8EEvPfS0_S0_iii_param_2,
	.param .u32 _Z15matrixMulSharedILi8EEvPfS0_S0_iii_param_3,
	.param .u32 _Z15matrixMulSharedILi8EEvPfS0_S0_iii_param_4,
	.param .u32 _Z15matrixMulSharedILi8EEvPfS0_S0_iii_param_5
)
{
	.reg .pred 	%p<26>;
	.reg .b32 	%r<64>;
	.reg .b32 	%f<109>;
	.reg .b64 	%rd<20>;
	// demoted variable
	.shared .align 4 .b8 _ZZ15matrixMulSharedILi8EEvPfS0_S0_iiiE2As[256];
	// demoted variable
	.shared .align 4 .b8 _ZZ15matrixMulSharedILi8EEvPfS0_S0_iiiE2Bs[256];
	ld.param.u64 	%rd5, [_Z15matrixMulSharedILi8EEvPfS0_S0_iii_param_0];
	ld.param.u64 	%rd6, [_Z15matrixMulSharedILi8EEvPfS0_S0_iii_param_1];
	ld.param.u32 	%r33, [_Z15matrixMulSharedILi8EEvPfS0_S0_iii_param_3];
	ld.param.u32 	%r34, [_Z15matrixMulSharedILi8EEvPfS0_S0_iii_param_4];
	ld.param.u32 	%r35, [_Z15matrixMulSharedILi8EEvPfS0_S0_iii_param_5];
	cvta.to.global.u64 	%rd1, %rd6;
	cvta.to.global.u64 	%rd2, %rd5;
	mov.u32 	%r36, %ctaid.x;
	mov.u32 	%r37, %ctaid.y;
	mov.u32 	%r1, %tid.x;
	mov.u32 	%r2, %tid.y;
	shl.b32 	%r38, %r37, 3;
	add.s32 	%r3, %r38, %r2;
	shl.b32 	%r4, %r36, 3;
	add.s32 	%r5, %r4, %r1;
	setp.lt.s32 	%p1, %r34, 1;
	mov.f32 	%f108, 0f00000000;
	@%p1 bra 	$L__BB3_19;
	add.s32 	%r6, %r34, 7;
	shl.b32 	%r40, %r2, 5;
	mov.u32 	%r41, _ZZ15matrixMulSharedILi8EEvPfS0_S0_iiiE2As;
	add.s32 	%r7, %r41, %r40;
	shl.b32 	%r42, %r1, 2;
	add.s32 	%r8, %r7, %r42;
	mul.lo.s32 	%r9, %r34, %r3;
	mov.u32 	%r43, _ZZ15matrixMulSharedILi8EEvPfS0_S0_iiiE2Bs;
	add.s32 	%r11, %r43, %r42;
	add.s32 	%r10, %r11, %r40;
	setp.lt.u32 	%p2, %r34, 9;
	mov.f32 	%f108, 0f00000000;
	mov.b32 	%r63, 0;
	@%p2 bra 	$L__BB3_13;
	shr.u32 	%r44, %r6, 3;
	and.b32  	%r45, %r44, 268435454;
	neg.s32 	%r62, %r45;
	add.s32 	%r46, %r2, 8;
	mad.lo.s32 	%r47, %r35, %r46, %r1;
	add.s32 	%r60, %r47, %r4;
	shl.b32 	%r14, %r35, 4;
	mad.lo.s32 	%r48, %r2, %r35, %r1;
	add.s32 	%r59, %r48, %r4;
	add.s32 	%r58, %r1, %r9;
	mov.f32 	%f108, 0f00000000;
	mov.u32 	%r57, %r1;
	mov.u32 	%r61, %r2;
$L__BB3_3:
	setp.ge.s32 	%p3, %r3, %r33;
	setp.ge.s32 	%p4, %r57, %r34;
	mul.wide.s32 	%rd7, %r58, 4;
	add.s64 	%rd3, %rd2, %rd7;
	mov.f32 	%f100, 0f00000000;
	or.pred  	%p5, %p3, %p4;
	@%p5 bra 	$L__BB3_5;
	ld.global.f32 	%f100, [%rd3];
$L__BB3_5:
	setp.ge.s32 	%p6, %r5, %r35;
	st.shared.f32 	[%r8], %f100;
	setp.ge.s32 	%p7, %r61, %r34;
	mov.f32 	%f101, 0f00000000;
	or.pred  	%p8, %p6, %p7;
	@%p8 bra 	$L__BB3_7;
	mul.wide.s32 	%rd8, %r59, 4;
	add.s64 	%rd9, %rd1, %rd8;
	ld.global.f32 	%f101, [%rd9];
$L__BB3_7:
	st.shared.f32 	[%r10], %f101;
	bar.sync 	0;
	ld.shared.f32 	%f27, [%r7];
	ld.shared.f32 	%f28, [%r11];
	fma.rn.f32 	%f29, %f27, %f28, %f108;
	ld.shared.f32 	%f30, [%r7+4];
	ld.shared.f32 	%f31, [%r11+32];
	fma.rn.f32 	%f32, %f30, %f31, %f29;
	ld.shared.f32 	%f33, [%r7+8];
	ld.shared.f32 	%f34, [%r11+64];
	fma.rn.f32 	%f35, %f33, %f34, %f32;
	ld.shared.f32 	%f36, [%r7+12];
	ld.shared.f32 	%f37, [%r11+96];
	fma.rn.f32 	%f38, %f36, %f37, %f35;
	ld.shared.f32 	%f39, [%r7+16];
	ld.shared.f32 	%f40, [%r11+128];
	fma.rn.f32 	%f41, %f39, %f40, %f38;
	ld.shared.f32 	%f42, [%r7+20];
	ld.shared.f32 	%f43, [%r11+160];
	fma.rn.f32 	%f44, %f42, %f43, %f41;
	ld.shared.f32 	%f45, [%r7+24];
	ld.shared.f32 	%f46, [%r11+192];
	fma.rn.f32 	%f47, %f45, %f46, %f44;
	ld.shared.f32 	%f48, [%r7+28];
	ld.shared.f32 	%f49, [%r11+224];
	fma.rn.f32 	%f6, %f48, %f49, %f47;
	bar.sync 	0;
	add.s32 	%r49, %r57, 8;
	setp.ge.s32 	%p10, %r49, %r34;
	mov.f32 	%f102, 0f00000000;
	or.pred  	%p11, %p3, %p10;
	@%p11 bra 	$L__BB3_9;
	ld.global.f32 	%f102, [%rd3+32];
$L__BB3_9:
	st.shared.f32 	[%r8], %f102;
	add.s32 	%r50, %r61, 8;
	setp.ge.s32 	%p13, %r50, %r34;
	mov.f32 	%f103, 0f00000000;
	or.pred  	%p14, %p6, %p13;
	@%p14 bra 	$L__BB3_11;
	mul.wide.s32 	%rd10, %r60, 4;
	add.s64 	%rd11, %rd1, %rd10;
	ld.global.f32 	%f103, [%rd11];
$L__BB3_11:
	st.shared.f32 	[%r10], %f103;
	bar.sync 	0;
	ld.shared.f32 	%f51, [%r7];
	ld.shared.f32 	%f52, [%r11];
	fma.rn.f32 	%f53, %f51, %f52, %f6;
	ld.shared.f32 	%f54, [%r7+4];
	ld.shared.f32 	%f55, [%r11+32];
	fma.rn.f32 	%f56, %f54, %f55, %f53;
	ld.shared.f32 	%f57, [%r7+8];
	ld.shared.f32 	%f58, [%r11+64];
	fma.rn.f32 	%f59, %f57, %f58, %f56;
	ld.shared.f32 	%f60, [%r7+12];
	ld.shared.f32 	%f61, [%r11+96];
	fma.rn.f32 	%f62, %f60, %f61, %f59;
	ld.shared.f32 	%f63, [%r7+16];
	ld.shared.f32 	%f64, [%r11+128];
	fma.rn.f32 	%f65, %f63, %f64, %f62;
	ld.shared.f32 	%f66, [%r7+20];
	ld.shared.f32 	%f67, [%r11+160];
	fma.rn.f32 	%f68, %f66, %f67, %f65;
	ld.shared.f32 	%f69, [%r7+24];
	ld.shared.f32 	%f70, [%r11+192];
	fma.rn.f32 	%f71, %f69, %f70, %f68;
	ld.shared.f32 	%f72, [%r7+28];
	ld.shared.f32 	%f73, [%r11+224];
	fma.rn.f32 	%f108, %f72, %f73, %f71;
	bar.sync 	0;
	add.s32 	%r62, %r62, 2;
	add.s32 	%r61, %r61, 16;
	add.s32 	%r60, %r60, %r14;
	add.s32 	%r59, %r59, %r14;
	add.s32 	%r58, %r58, 16;
	add.s32 	%r57, %r57, 16;
	setp.ne.s32 	%p15, %r62, 0;
	@%p15 bra 	$L__BB3_3;
	and.b32  	%r63, %r6, 2147483632;
$L__BB3_13:
	and.b32  	%r51, %r6, 8;
	setp.eq.s32 	%p16, %r51, 0;
	@%p16 bra 	$L__BB3_19;
	setp.ge.s32 	%p17, %r3, %r33;
	add.s32 	%r52, %r63, %r1;
	setp.ge.s32 	%p18, %r52, %r34;
	mov.f32 	%f106, 0f00000000;
	or.pred  	%p19, %p17, %p18;
	@%p19 bra 	$L__BB3_16;
	add.s32 	%r53, %r52, %r9;
	mul.wide.s32 	%rd12, %r53, 4;
	add.s64 	%rd13, %rd2, %rd12;
	ld.global.f32 	%f106, [%rd13];
$L__BB3_16:
	setp.ge.s32 	%p20, %r5, %r35;
	st.shared.f32 	[%r8], %f106;
	add.s32 	%r54, %r63, %r2;
	setp.ge.s32 	%p21, %r54, %r34;
	mov.f32 	%f107, 0f00000000;
	or.pred  	%p22, %p20, %p21;
	@%p22 bra 	$L__BB3_18;
	mad.lo.s32 	%r55, %r54, %r35, %r5;
	mul.wide.s32 	%rd14, %r55, 4;
	add.s64 	%rd15, %rd1, %rd14;
	ld.global.f32 	%f107, [%rd15];
$L__BB3_18:
	st.shared.f32 	[%r10], %f107;
	bar.sync 	0;
	ld.shared.f32 	%f76, [%r7];
	ld.shared.f32 	%f77, [%r11];
	fma.rn.f32 	%f78, %f76, %f77, %f108;
	ld.shared.f32 	%f79, [%r7+4];
	ld.shared.f32 	%f80, [%r11+32];
	fma.rn.f32 	%f81, %f79, %f80, %f78;
	ld.shared.f32 	%f82, [%r7+8];
	ld.shared.f32 	%f83, [%r11+64];
	fma.rn.f32 	%f84, %f82, %f83, %f81;
	ld.shared.f32 	%f85, [%r7+12];
	ld.shared.f32 	%f86, [%r11+96];
	fma.rn.f32 	%f87, %f85, %f86, %f84;
	ld.shared.f32 	%f88, [%r7+16];
	ld.shared.f32 	%f89, [%r11+128];
	fma.rn.f32 	%f90, %f88, %f89, %f87;
	ld.shared.f32 	%f91, [%r7+20];
	ld.shared.f32 	%f92, [%r11+160];
	fma.rn.f32 	%f93, %f91, %f92, %f90;
	ld.shared.f32 	%f94, [%r7+24];
	ld.shared.f32 	%f95, [%r11+192];
	fma.rn.f32 	%f96, %f94, %f95, %f93;
	ld.shared.f32 	%f97, [%r7+28];
	ld.shared.f32 	%f98, [%r11+224];
	fma.rn.f32 	%f108, %f97, %f98, %f96;
	bar.sync 	0;
$L__BB3_19:
	setp.ge.s32 	%p23, %r3, %r33;
	setp.ge.s32 	%p24, %r5, %r35;
	or.pred  	%p25, %p23, %p24;
	@%p25 bra 	$L__BB3_21;
	ld.param.u64 	%rd19, [_Z15matrixMulSharedILi8EEvPfS0_S0_iii_param_2];
	mad.lo.s32 	%r56, %r35, %r3, %r5;
	cvta.to.global.u64 	%rd16, %rd19;
	mul.wide.u32 	%rd17, %r56, 4;
	add.s64 	%rd18, %rd16, %rd17;
	st.global.f32 	[%rd18], %f108;
$L__BB3_21:
	ret;

}
	// .globl	_Z15matrixMulSharedILi16EEvPfS0_S0_iii
.visible .entry _Z15matrixMulSharedILi16EEvPfS0_S0_iii(
	.param .u64 .ptr .align 1 _Z15matrixMulSharedILi16EEvPfS0_S0_iii_param_0,
	.param .u64 .ptr .align 1 _Z15matrixMulSharedILi16EEvPfS0_S0_iii_param_1,
	.param .u64 .ptr .align 1 _Z15matrixMulSharedILi16EEvPfS0_S0_iii_param_2,
	.param .u32 _Z15matrixMulSharedILi16EEvPfS0_S0_iii_param_3,
	.param .u32 _Z15matrixMulSharedILi16EEvPfS0_S0_iii_param_4,
	.param .u32 _Z15matrixMulSharedILi16EEvPfS0_S0_iii_param_5
)
{
	.reg .pred 	%p<12>;
	.reg .b32 	%r<43>;
	.reg .b32 	%f<63>;
	.reg .b64 	%rd<13>;
	// demoted variable
	.shared .align 4 .b8 _ZZ15matrixMulSharedILi16EEvPfS0_S0_iiiE2As[1024];
	// demoted variable
	.shared .align 4 .b8 _ZZ15matrixMulSharedILi16EEvPfS0_S0_iiiE2Bs[1024];
	ld.param.u64 	%rd4, [_Z15matrixMulSharedILi16EEvPfS0_S0_iii_param_0];
	ld.param.u64 	%rd5, [_Z15matrixMulSharedILi16EEvPfS0_S0_iii_param_1];
	ld.param.u64 	%rd6, [_Z15matrixMulSharedILi16EEvPfS0_S0_iii_param_2];
	ld.param.u32 	%r24, [_Z15matrixMulSharedILi16EEvPfS0_S0_iii_param_3];
	ld.param.u32 	%r25, [_Z15matrixMulSharedILi16EEvPfS0_S0_iii_param_4];
	ld.param.u32 	%r26, [_Z15matrixMulSharedILi16EEvPfS0_S0_iii_param_5];
	mov.u32 	%r27, %ctaid.x;
	mov.u32 	%r28, %ctaid.y;
	mov.u32 	%r38, %tid.x;
	mov.u32 	%r40, %tid.y;
	shl.b32 	%r29, %r28, 4;
	add.s32 	%r3, %r29, %r40;
	shl.b32 	%r4, %r27, 4;
	add.s32 	%r5, %r4, %r38;
	setp.lt.s32 	%p1, %r25, 1;
	mov.f32 	%f62, 0f00000000;
	@%p1 bra 	$L__BB4_7;
	add.s32 	%r30, %r25, 15;
	shr.u32 	%r31, %r30, 4;
	shl.b32 	%r32, %r40, 6;
	mov.u32 	%r33, _ZZ15matrixMulSharedILi16EEvPfS0_S0_iiiE2As;
	add.s32 	%r6, %r33, %r32;
	shl.b32 	%r34, %r38, 2;
	add.s32 	%r7, %r6, %r34;
	mov.u32 	%r35, _ZZ15matrixMulSharedILi16EEvPfS0_S0_iiiE2Bs;
	add.s32 	%r9, %r35, %r34;
	add.s32 	%r8, %r9, %r32;
	neg.s32 	%r42, %r31;
	mad.lo.s32 	%r36, %r40, %r26, %r38;
	add.s32 	%r41, %r36, %r4;
	shl.b32 	%r12, %r26, 4;
	mad.lo.s32 	%r39, %r25, %r3, %r38;
	cvta.to.global.u64 	%rd1, %rd4;
	cvta.to.global.u64 	%rd2, %rd5;
	mov.f32 	%f62, 0f00000000;
$L__BB4_2:
	setp.ge.s32 	%p2, %r3, %r24;
	mul.wide.s32 	%rd7, %r39, 4;
	add.s64 	%rd3, %rd1, %rd7;
	setp.ge.s32 	%p3, %r38, %r25;
	mov.f32 	%f60, 0f00000000;
	or.pred  	%p4, %p2, %p3;
	@%p4 bra 	$L__BB4_4;
	ld.global.f32 	%f60, [%rd3];
$L__BB4_4:
	setp.ge.s32 	%p5, %r5, %r26;
	st.shared.f32 	[%r7], %f60;
	setp.ge.s32 	%p6, %r40, %r25;
	mov.f32 	%f61, 0f00000000;
	or.pred  	%p7, %p5, %p6;
	@%p7 bra 	$L__BB4_6;
	mul.wide.s32 	%rd8, %r41, 4;
	add.s64 	%rd9, %rd2, %rd8;
	ld.global.f32 	%f61, [%rd9];
$L__BB4_6:
	st.shared.f32 	[%r8], %f61;
	bar.sync 	0;
	ld.shared.f32 	%f12, [%r6];
	ld.shared.f32 	%f13, [%r9];
	fma.rn.f32 	%f14, %f12, %f13, %f62;
	ld.shared.f32 	%f15, [%r6+4];
	ld.shared.f32 	%f16, [%r9+64];
	fma.rn.f32 	%f17, %f15, %f16, %f14;
	ld.shared.f32 	%f18, [%r6+8];
	ld.shared.f32 	%f19, [%r9+128];
	fma.rn.f32 	%f20, %f18, %f19, %f17;
	ld.shared.f32 	%f21, [%r6+12];
	ld.shared.f32 	%f22, [%r9+192];
	fma.rn.f32 	%f23, %f21, %f22, %f20;
	ld.shared.f32 	%f24, [%r6+16];
	ld.shared.f32 	%f25, [%r9+256];
	fma.rn.f32 	%f26, %f24, %f25, %f23;
	ld.shared.f32 	%f27, [%r6+20];
	ld.shared.f32 	%f28, [%r9+320];
	fma.rn.f32 	%f29, %f27, %f28, %f26;
	ld.shared.f32 	%f30, [%r6+24];
	ld.shared.f32 	%f31, [%r9+384];
	fma.rn.f32 	%f32, %f30, %f31, %f29;
	ld.shared.f32 	%f33, [%r6+28];
	ld.shared.f32 	%f34, [%r9+448];
	fma.rn.f32 	%f35, %f33, %f34, %f32;
	ld.shared.f32 	%f36, [%r6+32];
	ld.shared.f32 	%f37, [%r9+512];
	fma.rn.f32 	%f38, %f36, %f37, %f35;
	ld.shared.f32 	%f39, [%r6+36];
	ld.shared.f32 	%f40, [%r9+576];
	fma.rn.f32 	%f41, %f39, %f40, %f38;
	ld.shared.f32 	%f42, [%r6+40];
	ld.shared.f32 	%f43, [%r9+640];
	fma.rn.f32 	%f44, %f42, %f43, %f41;
	ld.shared.f32 	%f45, [%r6+44];
	ld.shared.f32 	%f46, [%r9+704];
	fma.rn.f32 	%f47, %f45, %f46, %f44;
	ld.shared.f32 	%f48, [%r6+48];
	ld.shared.f32 	%f49, [%r9+768];
	fma.rn.f32 	%f50, %f48, %f49, %f47;
	ld.shared.f32 	%f51, [%r6+52];
	ld.shared.f32 	%f52, [%r9+832];
	fma.rn.f32 	%f53, %f51, %f52, %f50;
	ld.shared.f32 	%f54, [%r6+56];
	ld.shared.f32 	%f55, [%r9+896];
	fma.rn.f32 	%f56, %f54, %f55, %f53;
	ld.shared.f32 	%f57, [%r6+60];
	ld.shared.f32 	%f58, [%r9+960];
	fma.rn.f32 	%f62, %f57, %f58, %f56;
	bar.sync 	0;
	add.s32 	%r42, %r42, 1;
	setp.ne.s32 	%p8, %r42, 0;
	add.s32 	%r41, %r41, %r12;
	add.s32 	%r40, %r40, 16;
	add.s32 	%r39, %r39, 16;
	add.s32 	%r38, %r38, 16;
	@%p8 bra 	$L__BB4_2;
$L__BB4_7:
	setp.ge.s32 	%p9, %r3, %r24;
	setp.ge.s32 	%p10, %r5, %r26;
	or.pred  	%p11, %p9, %p10;
	@%p11 bra 	$L__BB4_9;
	mad.lo.s32 	%r37, %r26, %r3, %r5;
	cvta.to.global.u64 	%rd10, %rd6;
	mul.wide.u32 	%rd11, %r37, 4;
	add.s64 	%rd12, %rd10, %rd11;
	st.global.f32 	[%rd12], %f62;
$L__BB4_9:
	ret;

}
	// .globl	_Z15matrixMulSharedILi32EEvPfS0_S0_iii
.visible .entry _Z15matrixMulSharedILi32EEvPfS0_S0_iii(
	.param .u64 .ptr .align 1 _Z15matrixMulSharedILi32EEvPfS0_S0_iii_param_0,
	.param .u64 .ptr .align 1 _Z15matrixMulSharedILi32EEvPfS0_S0_iii_param_1,
	.param .u64 .ptr .align 1 _Z15matrixMulSharedILi32EEvPfS0_S0_iii_param_2,
	.param .u32 _Z15matrixMulSharedILi32EEvPfS0_S0_iii_param_3,
	.param .u32 _Z15matrixMulSharedILi32EEvPfS0_S0_iii_param_4,
	.param .u32 _Z15matrixMulSharedILi32EEvPfS0_S0_iii_param_5
)
{
	.reg .pred 	%p<12>;
	.reg .b32 	%r<43>;
	.reg .b32 	%f<111>;
	.reg .b64 	%rd<13>;
	// demoted variable
	.shared .align 4 .b8 _ZZ15matrixMulSharedILi32EEvPfS0_S0_iiiE2As[4096];
	// demoted variable
	.shared .align 4 .b8 _ZZ15matrixMulSharedILi32EEvPfS0_S0_iiiE2Bs[4096];
	ld.param.u64 	%rd4, [_Z15matrixMulSharedILi32EEvPfS0_S0_iii_param_0];
	ld.param.u64 	%rd5, [_Z15matrixMulSharedILi32EEvPfS0_S0_iii_param_1];
	ld.param.u64 	%rd6, [_Z15matrixMulSharedILi32EEvPfS0_S0_iii_param_2];
	ld.param.u32 	%r24, [_Z15matrixMulSharedILi32EEvPfS0_S0_iii_param_3];
	ld.param.u32 	%r25, [_Z15matrixMulSharedILi32EEvPfS0_S0_iii_param_4];
	ld.param.u32 	%r26, [_Z15matrixMulSharedILi32EEvPfS0_S0_iii_param_5];
	mov.u32 	%r27, %ctaid.x;
	mov.u32 	%r28, %ctaid.y;
	mov.u32 	%r38, %tid.x;
	mov.u32 	%r40, %tid.y;
	shl.b32 	%r29, %r28, 5;
	add.s32 	%r3, %r29, %r40;
	shl.b32 	%r4, %r27, 5;
	add.s32 	%r5, %r4, %r38;
	setp.lt.s32 	%p1, %r25, 1;
	mov.f32 	%f110, 0f00000000;
	@%p1 bra 	$L__BB5_7;
	add.s32 	%r30, %r25, 31;
	shr.u32 	%r31, %r30, 5;
	shl.b32 	%r32, %r40, 7;
	mov.u32 	%r33, _ZZ15matrixMulSharedILi32EEvPfS0_S0_iiiE2As;
	add.s32 	%r6, %r33, %r32;
	shl.b32 	%r34, %r38, 2;
	add.s32 	%r7, %r6, %r34;
	mov.u32 	%r35, _ZZ15matrixMulSharedILi32EEvPfS0_S0_iiiE2Bs;
	add.s32 	%r9, %r35, %r34;
	add.s32 	%r8, %r9, %r32;
	neg.s32 	%r42, %r31;
	mad.lo.s32 	%r36, %r40, %r26, %r38;
	add.s32 	%r41, %r36, %r4;
	shl.b32 	%r12, %r26, 5;
	mad.lo.s32 	%r39, %r25, %r3, %r38;
	cvta.to.global.u64 	%rd1, %rd4;
	cvta.to.global.u64 	%rd2, %rd5;
	mov.f32 	%f110, 0f00000000;
$L__BB5_2:
	setp.ge.s32 	%p2, %r3, %r24;
	mul.wide.s32 	%rd7, %r39, 4;
	add.s64 	%rd3, %rd1, %rd7;
	setp.ge.s32 	%p3, %r38, %r25;
	mov.f32 	%f108, 0f00000000;
	or.pred  	%p4, %p2, %p3;
	@%p4 bra 	$L__BB5_4;
	ld.global.f32 	%f108, [%rd3];
$L__BB5_4:
	setp.ge.s32 	%p5, %r5, %r26;
	st.shared.f32 	[%r7], %f108;
	setp.ge.s32 	%p6, %r40, %r25;
	mov.f32 	%f109, 0f00000000;
	or.pred  	%p7, %p5, %p6;
	@%p7 bra 	$L__BB5_6;
	mul.wide.s32 	%rd8, %r41, 4;
	add.s64 	%rd9, %rd2, %rd8;
	ld.global.f32 	%f109, [%rd9];
$L__BB5_6:
	st.shared.f32 	[%r8], %f109;
	bar.sync 	0;
	ld.shared.f32 	%f12, [%r6];
	ld.shared.f32 	%f13, [%r9];
	fma.rn.f32 	%f14, %f12, %f13, %f110;
	ld.shared.f32 	%f15, [%r6+4];
	ld.shared.f32 	%f16, [%r9+128];
	fma.rn.f32 	%f17, %f15, %f16, %f14;
	ld.shared.f32 	%f18, [%r6+8];
	ld.shared.f32 	%f19, [%r9+256];
	fma.rn.f32 	%f20, %f18, %f19, %f17;
	ld.shared.f32 	%f21, [%r6+12];
	ld.shared.f32 	%f22, [%r9+384];
	fma.rn.f32 	%f23, %f21, %f22, %f20;
	ld.shared.f32 	%f24, [%r6+16];
	ld.shared.f32 	%f25, [%r9+512];
	fma.rn.f32 	%f26, %f24, %f25, %f23;
	ld.shared.f32 	%f27, [%r6+20];
	ld.shared.f32 	%f28, [%r9+640];
	fma.rn.f32 	%f29, %f27, %f28, %f26;
	ld.shared.f32 	%f30, [%r6+24];
	ld.shared.f32 	%f31, [%r9+768];
	fma.rn.f32 	%f32, %f30, %f31, %f29;
	ld.shared.f32 	%f33, [%r6+28];
	ld.shared.f32 	%f34, [%r9+896];
	fma.rn.f32 	%f35, %f33, %f34, %f32;
	ld.shared.f32 	%f36, [%r6+32];
	ld.shared.f32 	%f37, [%r9+1024];
	fma.rn.f32 	%f38, %f36, %f37, %f35;
	ld.shared.f32 	%f39, [%r6+36];
	ld.shared.f32 	%f40, [%r9+1152];
	fma.rn.f32 	%f41, %f39, %f40, %f38;
	ld.shared.f32 	%f42, [%r6+40];
	ld.shared.f32 	%f43, [%r9+1280];
	fma.rn.f32 	%f44, %f42, %f43, %f41;
	ld.shared.f32 	%f45, [%r6+44];
	ld.shared.f32 	%f46, [%r9+1408];
	fma.rn.f32 	%f47, %f45, %f46, %f44;
	ld.shared.f32 	%f48, [%r6+48];
	ld.shared.f32 	%f49, [%r9+1536];
	fma.rn.f32 	%f50, %f48, %f49, %f47;
	ld.shared.f32 	%f51, [%r6+52];
	ld.shared.f32 	%f52, [%r9+1664];
	fma.rn.f32 	%f53, %f51, %f52, %f50;
	ld.shared.f32 	%f54, [%r6+56];
	ld.shared.f32 	%f55, [%r9+1792];
	fma.rn.f32 	%f56, %f54, %f55, %f53;
	ld.shared.f32 	%f57, [%r6+60];
	ld.shared.f32 	%f58, [%r9+1920];
	fma.rn.f32 	%f59, %f57, %f58, %f56;
	ld.shared.f32 	%f60, [%r6+64];
	ld.shared.f32 	%f61, [%r9+2048];
	fma.rn.f32 	%f62, %f60, %f61, %f59;
	ld.shared.f32 	%f63, [%r6+68];
	ld.shared.f32 	%f64, [%r9+2176];
	fma.rn.f32 	%f65, %f63, %f64, %f62;
	ld.shared.f32 	%f66, [%r6+72];
	ld.shared.f32 	%f67, [%r9+2304];
	fma.rn.f32 	%f68, %f66, %f67, %f65;
	ld.shared.f32 	%f69, [%r6+76];
	ld.shared.f32 	%f70, [%r9+2432];
	fma.rn.f32 	%f71, %f69, %f70, %f68;
	ld.shared.f32 	%f72, [%r6+80];
	ld.shared.f32 	%f73, [%r9+2560];
	fma.rn.f32 	%f74, %f72, %f73, %f71;
	ld.shared.f32 	%f75, [%r6+84];
	ld.shared.f32 	%f76, [%r9+2688];
	fma.rn.f32 	%f77, %f75, %f76, %f74;
	ld.shared.f32 	%f78, [%r6+88];
	ld.shared.f32 	%f79, [%r9+2816];
	fma.rn.f32 	%f80, %f78, %f79, %f77;
	ld.shared.f32 	%f81, [%r6+92];
	ld.shared.f32 	%f82, [%r9+2944];
	fma.rn.f32 	%f83, %f81, %f82, %f80;
	ld.shared.f32 	%f84, [%r6+96];
	ld.shared.f32 	%f85, [%r9+3072];
	fma.rn.f32 	%f86, %f84, %f85, %f83;
	ld.shared.f32 	%f87, [%r6+100];
	ld.shared.f32 	%f88, [%r9+3200];
	fma.rn.f32 	%f89, %f87, %f88, %f86;
	ld.shared.f32 	%f90, [%r6+104];
	ld.shared.f32 	%f91, [%r9+3328];
	fma.rn.f32 	%f92, %f90, %f91, %f89;
	ld.shared.f32 	%f93, [%r6+108];
	ld.shared.f32 	%f94, [%r9+3456];
	fma.rn.f32 	%f95, %f93, %f94, %f92;
	ld.shared.f32 	%f96, [%r6+112];
	ld.shared.f32 	%f97, [%r9+3584];
	fma.rn.f32 	%f98, %f96, %f97, %f95;
	ld.shared.f32 	%f99, [%r6+116];
	ld.shared.f32 	%f100, [%r9+3712];
	fma.rn.f32 	%f101, %f99, %f100, %f98;
	ld.shared.f32 	%f102, [%r6+120];
	ld.shared.f32 	%f103, [%r9+3840];
	fma.rn.f32 	%f104, %f102, %f103, %f101;
	ld.shared.f32 	%f105, [%r6+124];
	ld.shared.f32 	%f106, [%r9+3968];
	fma.rn.f32 	%f110, %f105, %f106, %f104;
	bar.sync 	0;
	add.s32 	%r42, %r42, 1;
	setp.ne.s32 	%p8, %r42, 0;
	add.s32 	%r41, %r41, %r12;
	add.s32 	%r40, %r40, 32;
	add.s32 	%r39, %r39, 32;
	add.s32 	%r38, %r38, 32;
	@%p8 bra 	$L__BB5_2;
$L__BB5_7:
	setp.ge.s32 	%p9, %r3, %r24;
	setp.ge.s32 	%p10, %r5, %r26;
	or.pred  	%p11, %p9, %p10;
	@%p11 bra 	$L__BB5_9;
	mad.lo.s32 	%r37, %r26, %r3, %r5;
	cvta.to.global.u64 	%rd10, %rd6;
	mul.wide.u32 	%rd11, %r37, 4;
	add.s64 	%rd12, %rd10, %rd11;
	st.global.f32 	[%rd12], %f110;
$L__BB5_9:
	ret;

}


// ===== COMPILED SASS (sm_100) =====

	.target	sm_100

	.elftype	@"ET_EXEC"


//--------------------- .note.nv.tkinfo           --------------------------
	.section	.note.nv.tkinfo,"",@"SHT_NOTE"
	.sectionflags	@"SHF_NOTE_NV_TKINFO"
	.tkinfo
        /*0018*/ 	.word	0x00000002
        /*0030*/ 	.string	""
        /*0030*/ 	.string	"ptxas"
        /*0030*/ 	.string	"Cuda compilation tools, release 13.0, V13.0.88"
        /*0030*/ 	.string	"Build cuda_13.0.r13.0/compiler.36424714_0"
        /*0030*/ 	.string	"-arch sm_100 -m 64 "



//--------------------- .note.nv.cuinfo           --------------------------
	.section	.note.nv.cuinfo,"",@"SHT_NOTE"
	.sectionflags	@"SHF_NOTE_NV_CUINFO"
        /*0018*/ 	.short	0x0002
        /*001a*/ 	.short	0x0064
        /*001c*/ 	.short	0x0082
	.zero		2


//--------------------- .nv.info                  --------------------------
	.section	.nv.info,"",@"SHT_CUDA_INFO"
	.align	4


	//----- nvinfo : EIATTR_REGCOUNT
	.align		4
        /*0000*/ 	.byte	0x04, 0x2f
        /*0002*/ 	.short	(.L_1 - .L_0)
	.align		4
.L_0:
        /*0004*/ 	.word	index@(_Z14matrixMulBasicPfS_S_iii)
        /*0008*/ 	.word	0x00000020


	//----- nvinfo : EIATTR_FRAME_SIZE
	.align		4
.L_1:
        /*000c*/ 	.byte	0x04, 0x11
        /*000e*/ 	.short	(.L_3 - .L_2)
	.align		4
.L_2:
        /*0010*/ 	.word	index@(_Z14matrixMulBasicPfS_S_iii)
        /*0014*/ 	.word	0x00000000


	//----- nvinfo : EIATTR_REGCOUNT
	.align		4
.L_3:
        /*0018*/ 	.byte	0x04, 0x2f
        /*001a*/ 	.short	(.L_5 - .L_4)
	.align		4
.L_4:
        /*001c*/ 	.word	index@(_Z14matrixMul1DRowPfS_S_iii)
        /*0020*/ 	.word	0x00000020


	//----- nvinfo : EIATTR_FRAME_SIZE
	.align		4
.L_5:
        /*0024*/ 	.byte	0x04, 0x11
        /*0026*/ 	.short	(.L_7 - .L_6)
	.align		4
.L_6:
        /*0028*/ 	.word	index@(_Z14matrixMul1DRowPfS_S_iii)
        /*002c*/ 	.word	0x00000000


	//----- nvinfo : EIATTR_REGCOUNT
	.align		4
.L_7:
        /*0030*/ 	.byte	0x04, 0x2f
        /*0032*/ 	.short	(.L_9 - .L_8)
	.align		4
.L_8:
        /*0034*/ 	.word	index@(_Z14matrixMul1DColPfS_S_iii)
        /*0038*/ 	.word	0x00000020


	//----- nvinfo : EIATTR_FRAME_SIZE
	.align		4
.L_9:
        /*003c*/ 	.byte	0x04, 0x11
        /*003e*/ 	.short	(.L_11 - .L_10)
	.align		4
.L_10:
        /*0040*/ 	.word	index@(_Z14matrixMul1DColPfS_S_iii)
        /*0044*/ 	.word	0x00000000


	//----- nvinfo : EIATTR_REGCOUNT
	.align		4
.L_11:
        /*0048*/ 	.byte	0x04, 0x2f
        /*004a*/ 	.short	(.L_13 - .L_12)
	.align		4
.L_12:
        /*004c*/ 	.word	index@(_Z15matrixMulSharedILi8EEvPfS0_S0_iii)
        /*0050*/ 	.word	0x00000020


	//----- nvinfo : EIATTR_FRAME_SIZE
	.align		4
.L_13:
        /*0054*/ 	.byte	0x04, 0x11
        /*0056*/ 	.short	(.L_15 - .L_14)
	.align		4
.L_14:
        /*0058*/ 	.word	index@(_Z15matrixMulSharedILi8EEvPfS0_S0_iii)
        /*005c*/ 	.word	0x00000000


	//----- nvinfo : EIATTR_REGCOUNT
	.align		4
.L_15:
        /*0060*/ 	.byte	0x04, 0x2f
        /*0062*/ 	.short	(.L_17 - .L_16)
	.align		4
.L_16:
        /*0064*/ 	.word	index@(_Z15matrixMulSharedILi16EEvPfS0_S0_iii)
        /*0068*/ 	.word	0x00000020


	//----- nvinfo : EIATTR_FRAME_SIZE
	.align		4
.L_17:
        /*006c*/ 	.byte	0x04, 0x11
        /*006e*/ 	.short	(.L_19 - .L_18)
	.align		4
.L_18:
        /*0070*/ 	.word	index@(_Z15matrixMulSharedILi16EEvPfS0_S0_iii)
        /*0074*/ 	.word	0x00000000


	//----- nvinfo : EIATTR_REGCOUNT
	.align		4
.L_19:
        /*0078*/ 	.byte	0x04, 0x2f
        /*007a*/ 	.short	(.L_21 - .L_20)
	.align		4
.L_20:
        /*007c*/ 	.word	index@(_Z15matrixMulSharedILi32EEvPfS0_S0_iii)
        /*0080*/ 	.word	0x00000020


	//----- nvinfo : EIATTR_FRAME_SIZE
	.align		4
.L_21:
        /*0084*/ 	.byte	0x04, 0x11
        /*0086*/ 	.short	(.L_23 - .L_22)
	.align		4
.L_22:
        /*0088*/ 	.word	index@(_Z15matrixMulSharedILi32EEvPfS0_S0_iii)
        /*008c*/ 	.word	0x00000000


	//----- nvinfo : EIATTR_MIN_STACK_SIZE
	.align		4
.L_23:
        /*0090*/ 	.byte	0x04, 0x12
        /*0092*/ 	.short	(.L_25 - .L_24)
	.align		4
.L_24:
        /*0094*/ 	.word	index@(_Z15matrixMulSharedILi32EEvPfS0_S0_iii)
        /*0098*/ 	.word	0x00000000


	//----- nvinfo : EIATTR_MIN_STACK_SIZE
	.align		4
.L_25:
        /*009c*/ 	.byte	0x04, 0x12
        /*009e*/ 	.short	(.L_27 - .L_26)
	.align		4
.L_26:
        /*00a0*/ 	.word	index@(_Z15matrixMulSharedILi16EEvPfS0_S0_iii)
        /*00a4*/ 	.word	0x00000000


	//----- nvinfo : EIATTR_MIN_STACK_SIZE
	.align		4
.L_27:
        /*00a8*/ 	.byte	0x04, 0x12
        /*00aa*/ 	.short	(.L_29 - .L_28)
	.align		4
.L_28:
        /*00ac*/ 	.word	index@(_Z15matrixMulSharedILi8EEvPfS0_S0_iii)
        /*00b0*/ 	.word	0x00000000


	//----- nvinfo : EIATTR_MIN_STACK_SIZE
	.align		4
.L_29:
        /*00b4*/ 	.byte	0x04, 0x12
        /*00b6*/ 	.short	(.L_31 - .L_30)
	.align		4
.L_30:
        /*00b8*/ 	.word	index@(_Z14matrixMul1DColPfS_S_iii)
        /*00bc*/ 	.word	0x00000000


	//----- nvinfo : EIATTR_MIN_STACK_SIZE
	.align		4
.L_31:
        /*00c0*/ 	.byte	0x04, 0x12
        /*00c2*/ 	.short	(.L_33 - .L_32)
	.align		4
.L_32:
        /*00c4*/ 	.word	index@(_Z14matrixMul1DRowPfS_S_iii)
        /*00c8*/ 	.word	0x00000000


	//----- nvinfo : EIATTR_MIN_STACK_SIZE
	.align		4
.L_33:
        /*00cc*/ 	.byte	0x04, 0x12
        /*00ce*/ 	.short	(.L_35 - .L_34)
	.align		4
.L_34:
        /*00d0*/ 	.word	index@(_Z14matrixMulBasicPfS_S_iii)
        /*00d4*/ 	.word	0x00000000
.L_35:


//--------------------- .nv.compat                --------------------------
	.section	.nv.compat,"",@"SHT_CUDA_COMPAT_INFO"
	.align	4
        /*0000*/ 	.byte	0x02, 0x09, 0x00, 0x00, 0x02, 0x02, 0x01, 0x00, 0x02, 0x05, 0x05, 0x00, 0x03, 0x07, 0x01, 0x01
        /*0010*/ 	.byte	0x02, 0x03, 0x00, 0x00, 0x02, 0x06, 0x01, 0x00, 0x04, 0x0b, 0x08, 0x00, 0x09, 0x00, 0x00, 0x00
        /*0020*/ 	.byte	0x00, 0x00, 0x00, 0x00


//--------------------- .nv.info._Z15matrixMulSharedILi32EEvPfS0_S0_iii --------------------------
	.section	.nv.info._Z15matrixMulSharedILi32EEvPfS0_S0_iii,"",@"SHT_CUDA_INFO"
	.sectionflags	@""
	.align	4


	//----- nvinfo : EIATTR_CUDA_API_VERSION
	.align		4
        /*0000*/ 	.byte	0x04, 0x37
        /*0002*/ 	.short	(.L_37 - .L_36)
.L_36:
        /*0004*/ 	.word	0x00000082


	//----- nvinfo : EIATTR_KPARAM_INFO
	.align		4
.L_37:
        /*0008*/ 	.byte	0x04, 0x17
        /*000a*/ 	.short	(.L_39 - .L_38)
.L_38:
        /*000c*/ 	.word	0x00000000
        /*0010*/ 	.short	0x0005
        /*0012*/ 	.short	0x0020
        /*0014*/ 	.byte	0x00, 0xf0, 0x11, 0x00


	//----- nvinfo : EIATTR_KPARAM_INFO
	.align		4
.L_39:
        /*0018*/ 	.byte	0x04, 0x17
        /*001a*/ 	.short	(.L_41 - .L_40)
.L_40:
        /*001c*/ 	.word	0x00000000
        /*0020*/ 	.short	0x0004
        /*0022*/ 	.short	0x001c
        /*0024*/ 	.byte	0x00, 0xf0, 0x11, 0x00


	//----- nvinfo : EIATTR_KPARAM_INFO
	.align		4
.L_41:
        /*0028*/ 	.byte	0x04, 0x17
        /*002a*/ 	.short	(.L_43 - .L_42)
.L_42:
        /*002c*/ 	.word	0x00000000
        /*0030*/ 	.short	0x0003
        /*0032*/ 	.short	0x0018
        /*0034*/ 	.byte	0x00, 0xf0, 0x11, 0x00


	//----- nvinfo : EIATTR_KPARAM_INFO
	.align		4
.L_43:
        /*0038*/ 	.byte	0x04, 0x17
        /*003a*/ 	.short	(.L_45 - .L_44)
.L_44:
        /*003c*/ 	.word	0x00000000
        /*0040*/ 	.short	0x0002
        /*0042*/ 	.short	0x0010
        /*0044*/ 	.byte	0x00, 0xf5, 0x21, 0x00


	//----- nvinfo : EIATTR_KPARAM_INFO
	.align		4
.L_45:
        /*0048*/ 	.byte	0x04, 0x17
        /*004a*/ 	.short	(.L_47 - .L_46)
.L_46:
        /*004c*/ 	.word	0x00000000
        /*0050*/ 	.short	0x0001
        /*0052*/ 	.short	0x0008
        /*0054*/ 	.byte	0x00, 0xf5, 0x21, 0x00


	//----- nvinfo : EIATTR_KPARAM_INFO
	.align		4
.L_47:
        /*0058*/ 	.byte	0x04, 0x17
        /*005a*/ 	.short	(.L_49 - .L_48)
.L_48:
        /*005c*/ 	.word	0x00000000
        /*0060*/ 	.short	0x0000
        /*0062*/ 	.short	0x0000
        /*0064*/ 	.byte	0x00, 0xf5, 0x21, 0x00


	//----- nvinfo : EIATTR_SPARSE_MMA_MASK
	.align		4
.L_49:
        /*0068*/ 	.byte	0x03, 0x50
        /*006a*/ 	.short	0x0000


	//----- nvinfo : EIATTR_MAXREG_COUNT
	.align		4
        /*006c*/ 	.byte	0x03, 0x1b
        /*006e*/ 	.short	0x00ff


	//----- nvinfo : EIATTR_NUM_BARRIERS
	.align		4
        /*0070*/ 	.byte	0x02, 0x4c
        /*0072*/ 	.byte	0x01
	.zero		1


	//----- nvinfo : EIATTR_MERCURY_ISA_VERSION
	.align		4
        /*0074*/ 	.byte	0x03, 0x5f
        /*0076*/ 	.short	0x0101


	//----- nvinfo : EIATTR_VRC_CTA_INIT_COUNT
	.align		4
        /*0078*/ 	.byte	0x02, 0x4a
	.zero		1
	.zero		1


	//----- nvinfo : EIATTR_EXIT_INSTR_OFFSETS
	.align		4
        /*007c*/ 	.byte	0x04, 0x1c
        /*007e*/ 	.short	(.L_51 - .L_50)


	//   ....[0]....
.L_50:
        /*0080*/ 	.word	0x00000820


	//   ....[1]....
        /*0084*/ 	.word	0x00000870


	//----- nvinfo : EIATTR_CBANK_PARAM_SIZE
	.align		4
.L_51:
        /*0088*/ 	.byte	0x03, 0x19
        /*008a*/ 	.short	0x0024


	//----- nvinfo : EIATTR_PARAM_CBANK
	.align		4
        /*008c*/ 	.byte	0x04, 0x0a
        /*008e*/ 	.short	(.L_53 - .L_52)
	.align		4
.L_52:
        /*0090*/ 	.word	index@(.nv.constant0._Z15matrixMulSharedILi32EEvPfS0_S0_iii)
        /*0094*/ 	.short	0x0380
        /*0096*/ 	.short	0x0024


	//----- nvinfo : EIATTR_SW_WAR
	.align		4
.L_53:
        /*0098*/ 	.byte	0x04, 0x36
        /*009a*/ 	.short	(.L_55 - .L_54)
.L_54:
        /*009c*/ 	.word	0x00000008
.L_55:


//--------------------- .nv.info._Z15matrixMulSharedILi16EEvPfS0_S0_iii --------------------------
	.section	.nv.info._Z15matrixMulSharedILi16EEvPfS0_S0_iii,"",@"SHT_CUDA_INFO"
	.sectionflags	@""
	.align	4


	//----- nvinfo : EIATTR_CUDA_API_VERSION
	.align		4
        /*0000*/ 	.byte	0x04, 0x37
        /*0002*/ 	.short	(.L_57 - .L_56)
.L_56:
        /*0004*/ 	.word	0x00000082


	//----- nvinfo : EIATTR_KPARAM_INFO
	.align		4
.L_57:
        /*0008*/ 	.byte	0x04, 0x17
        /*000a*/ 	.short	(.L_59 - .L_58)
.L_58:
        /*000c*/ 	.word	0x00000000
        /*0010*/ 	.short	0x0005
        /*0012*/ 	.short	0x0020
        /*0014*/ 	.byte	0x00, 0xf0, 0x11, 0x00


	//----- nvinfo : EIATTR_KPARAM_INFO
	.align		4
.L_59:
        /*0018*/ 	.byte	0x04, 0x17
        /*001a*/ 	.short	(.L_61 - .L_60)
.L_60:
        /*001c*/ 	.word	0x00000000
        /*0020*/ 	.short	0x0004
        /*0022*/ 	.short	0x001c
        /*0024*/ 	.byte	0x00, 0xf0, 0x11, 0x00


	//----- nvinfo : EIATTR_KPARAM_INFO
	.align		4
.L_61:
        /*0028*/ 	.byte	0x04, 0x17
        /*002a*/ 	.short	(.L_63 - .L_62)
.L_62:
        /*002c*/ 	.word	0x00000000
        /*0030*/ 	.short	0x0003
        /*0032*/ 	.short	0x0018
        /*0034*/ 	.byte	0x00, 0xf0, 0x11, 0x00


	//----- nvinfo : EIATTR_KPARAM_INFO
	.align		4
.L_63:
        /*0038*/ 	.byte	0x04, 0x17
        /*003a*/ 	.short	(.L_65 - .L_64)
.L_64:
        /*003c*/ 	.word	0x00000000
        /*0040*/ 	.short	0x0002
        /*0042*/ 	.short	0x0010
        /*0044*/ 	.byte	0x00, 0xf5, 0x21, 0x00


	//----- nvinfo : EIATTR_KPARAM_INFO
	.align		4
.L_65:
        /*0048*/ 	.byte	0x04, 0x17
        /*004a*/ 	.short	(.L_67 - .L_66)
.L_66:
        /*004c*/ 	.word	0x00000000
        /*0050*/ 	.short	0x0001
        /*0052*/ 	.short	0x0008
        /*0054*/ 	.byte	0x00, 0xf5, 0x21, 0x00


	//----- nvinfo : EIATTR_KPARAM_INFO
	.align		4
.L_67:
        /*0058*/ 	.byte	0x04, 0x17
        /*005a*/ 	.short	(.L_69 - .L_68)
.L_68:
        /*005c*/ 	.word	0x00000000
        /*0060*/ 	.short	0x0000
        /*0062*/ 	.short	0x0000
        /*0064*/ 	.byte	0x00, 0xf5, 0x21, 0x00


	//----- nvinfo : EIATTR_SPARSE_MMA_MASK
	.align		4
.L_69:
        /*0068*/ 	.byte	0x03, 0x50
        /*006a*/ 	.short	0x0000


	//----- nvinfo : EIATTR_MAXREG_COUNT
	.align		4
        /*006c*/ 	.byte	0x03, 0x1b
        /*006e*/ 	.short	0x00ff


	//----- nvinfo : EIATTR_NUM_BARRIERS
	.align		4
        /*0070*/ 	.byte	0x02, 0x4c
        /*0072*/ 	.byte	0x01
	.zero		1


	//----- nvinfo : EIATTR_MERCURY_ISA_VERSION
	.align		4
        /*0074*/ 	.byte	0x03, 0x5f
        /*0076*/ 	.short	0x0101


	//----- nvinfo : EIATTR_VRC_CTA_INIT_COUNT
	.align		4
        /*0078*/ 	.byte	0x02, 0x4a
	.zero		1
	.zero		1


	//----- nvinfo : EIATTR_EXIT_INSTR_OFFSETS
	.align		4
        /*007c*/ 	.byte	0x04, 0x1c
        /*007e*/ 	.short	(.L_71 - .L_70)


	//   ....[0]....
.L_70:
        /*0080*/ 	.word	0x000005e0


	//   ....[1]....
        /*0084*/ 	.word	0x00000630


	//----- nvinfo : EIATTR_CBANK_PARAM_SIZE
	.align		4
.L_71:
        /*0088*/ 	.byte	0x03, 0x19
        /*008a*/ 	.short	0x0024


	//----- nvinfo : EIATTR_PARAM_CBANK
	.align		4
        /*008c*/ 	.byte	0x04, 0x0a
        /*008e*/ 	.short	(.L_73 - .L_72)
	.align		4
.L_72:
        /*0090*/ 	.word	index@(.nv.constant0._Z15matrixMulSharedILi16EEvPfS0_S0_iii)
        /*0094*/ 	.short	0x0380
        /*0096*/ 	.short	0x0024


	//----- nvinfo : EIATTR_SW_WAR
	.align		4
.L_73:
        /*0098*/ 	.byte	0x04, 0x36
        /*009a*/ 	.short	(.L_75 - .L_74)
.L_74:
        /*009c*/ 	.word	0x00000008
.L_75:


//--------------------- .nv.info._Z15matrixMulSharedILi8EEvPfS0_S0_iii --------------------------
	.section	.nv.info._Z15matrixMulSharedILi8EEvPfS0_S0_iii,"",@"SHT_CUDA_INFO"
	.sectionflags	@""
	.align	4


	//----- nvinfo : EIATTR_CUDA_API_VERSION
	.align		4
        /*0000*/ 	.byte	0x04, 0x37
        /*0002*/ 	.short	(.L_77 - .L_76)
.L_76:
        /*0004*/ 	.word	0x00000082


	//----- nvinfo : EIATTR_KPARAM_INFO
	.align		4
.L_77:
        /*0008*/ 	.byte	0x04, 0x17
        /*000a*/ 	.short	(.L_79 - .L_78)
.L_78:
        /*000c*/ 	.word	0x00000000
        /*0010*/ 	.short	0x0005
        /*0012*/ 	.short	0x0020
        /*0014*/ 	.byte	0x00, 0xf0, 0x11, 0x00


	//----- nvinfo : EIATTR_KPARAM_INFO
	.align		4
.L_79:
        /*0018*/ 	.byte	0x04, 0x17
        /*001a*/ 	.short	(.L_81 - .L_80)
.L_80:
        /*001c*/ 	.word	0x00000000
        /*0020*/ 	.short	0x0004
        /*0022*/ 	.short	0x001c
        /*0024*/ 	.byte	0x00, 0xf0, 0x11, 0x00


	//----- nvinfo : EIATTR_KPARAM_INFO
	.align		4
.L_81:
        /*0028*/ 	.byte	0x04, 0x17
        /*002a*/ 	.short	(.L_83 - .L_82)
.L_82:
        /*002c*/ 	.word	0x00000000
        /*0030*/ 	.short	0x0003
        /*0032*/ 	.short	0x0018
        /*0034*/ 	.byte	0x00, 0xf0, 0x11, 0x00


	//----- nvinfo : EIATTR_KPARAM_INFO
	.align		4
.L_83:
        /*0038*/ 	.byte	0x04, 0x17
        /*003a*/ 	.short	(.L_85 - .L_84)
.L_84:
        /*003c*/ 	.word	0x00000000
        /*0040*/ 	.short	0x0002
        /*0042*/ 	.short	0x0010
        /*0044*/ 	.byte	0x00, 0xf5, 0x21, 0x00


	//----- nvinfo : EIATTR_KPARAM_INFO
	.align		4
.L_85:
        /*0048*/ 	.byte	0x04, 0x17
        /*004a*/ 	.short	(.L_87 - .L_86)
.L_86:
        /*004c*/ 	.word	0x00000000
        /*0050*/ 	.short	0x0001
        /*0052*/ 	.short	0x0008
        /*0054*/ 	.byte	0x00, 0xf5, 0x21, 0x00


	//----- nvinfo : EIATTR_KPARAM_INFO
	.align		4
.L_87:
        /*0058*/ 	.byte	0x04, 0x17
        /*005a*/ 	.short	(.L_89 - .L_88)
.L_88:
        /*005c*/ 	.word	0x00000000
        /*0060*/ 	.short	0x0000
        /*0062*/ 	.short	0x0000
        /*0064*/ 	.byte	0x00, 0xf5, 0x21, 0x00


	//----- nvinfo : EIATTR_SPARSE_MMA_MASK
	.align		4
.L_89:
        /*0068*/ 	.byte	0x03, 0x50
        /*006a*/ 	.short	0x0000


	//----- nvinfo : EIATTR_MAXREG_COUNT
	.align		4
        /*006c*/ 	.byte	0x03, 0x1b
        /*006e*/ 	.short	0x00ff


	//----- nvinfo : EIATTR_NUM_BARRIERS
	.align		4
        /*0070*/ 	.byte	0x02, 0x4c
        /*0072*/ 	.byte	0x01
	.zero		1


	//----- nvinfo : EIATTR_MERCURY_ISA_VERSION
	.align		4
        /*0074*/ 	.byte	0x03, 0x5f
        /*0076*/ 	.short	0x0101


	//----- nvinfo : EIATTR_VRC_CTA_INIT_COUNT
	.align		4
        /*0078*/ 	.byte	0x02, 0x4a
	.zero		1
	.zero		1


	//----- nvinfo : EIATTR_EXIT_INSTR_OFFSETS
	.align		4
        /*007c*/ 	.byte	0x04, 0x1c
        /*007e*/ 	.short	(.L_91 - .L_90)


	//   ....[0]....
.L_90:
        /*0080*/ 	.word	0x00000a40


	//   ....[1]....
        /*0084*/ 	.word	0x00000a90


	//----- nvinfo : EIATTR_CBANK_PARAM_SIZE
	.align		4
.L_91:
        /*0088*/ 	.byte	0x03, 0x19
        /*008a*/ 	.short	0x0024


	//----- nvinfo : EIATTR_PARAM_CBANK
	.align		4
        /*008c*/ 	.byte	0x04, 0x0a
        /*008e*/ 	.short	(.L_93 - .L_92)
	.align		4
.L_92:
        /*0090*/ 	.word	index@(.nv.constant0._Z15matrixMulSharedILi8EEvPfS0_S0_iii)
        /*0094*/ 	.short	0x0380
        /*0096*/ 	.short	0x0024


	//----- nvinfo : EIATTR_SW_WAR
	.align		4
.L_93:
        /*0098*/ 	.byte	0x04, 0x36
        /*009a*/ 	.short	(.L_95 - .L_94)
.L_94:
        /*009c*/ 	.word	0x00000008
.L_95:


//--------------------- .nv.info._Z14matrixMul1DColPfS_S_iii --------------------------
	.section	.nv.info._Z14matrixMul1DColPfS_S_iii,"",@"SHT_CUDA_INFO"
	.sectionflags	@""
	.align	4


	//----- nvinfo : EIATTR_CUDA_API_VERSION
	.align		4
        /*0000*/ 	.byte	0x04, 0x37
        /*0002*/ 	.short	(.L_97 - .L_96)
.L_96:
        /*0004*/ 	.word	0x00000082


	//----- nvinfo : EIATTR_KPARAM_INFO
	.align		4
.L_97:
        /*0008*/ 	.byte	0x04, 0x17
        /*000a*/ 	.short	(.L_99 - .L_98)
.L_98:
        /*000c*/ 	.word	0x00000000
        /*0010*/ 	.short	0x0005
        /*0012*/ 	.short	0x0020
        /*0014*/ 	.byte	0x00, 0xf0, 0x11, 0x00


	//----- nvinfo : EIATTR_KPARAM_INFO
	.align		4
.L_99:
        /*0018*/ 	.byte	0x04, 0x17
        /*001a*/ 	.short	(.L_101 - .L_100)
.L_100:
        /*001c*/ 	.word	0x00000000
        /*0020*/ 	.short	0x0004
        /*0022*/ 	.short	0x001c
        /*0024*/ 	.byte	0x00, 0xf0, 0x11, 0x00


	//----- nvinfo : EIATTR_KPARAM_INFO
	.align		4
.L_101:
        /*0028*/ 	.byte	0x04, 0x17
        /*002a*/ 	.short	(.L_103 - .L_102)
.L_102:
        /*002c*/ 	.word	0x00000000
        /*0030*/ 	.short	0x0003
        /*0032*/ 	.short	0x0018
        /*0034*/ 	.byte	0x00, 0xf0, 0x11, 0x00


	//----- nvinfo : EIATTR_KPARAM_INFO
	.align		4
.L_103:
        /*0038*/ 	.byte	0x04, 0x17
        /*003a*/ 	.short	(.L_105 - .L_104)
.L_104:
        /*003c*/ 	.word	0x00000000
        /*0040*/ 	.short	0x0002
        /*0042*/ 	.short	0x0010
        /*0044*/ 	.byte	0x00, 0xf5, 0x21, 0x00


	//----- nvinfo : EIATTR_KPARAM_INFO
	.align		4
.L_105:
        /*0048*/ 	.byte	0x04, 0x17
        /*004a*/ 	.short	(.L_107 - .L_106)
.L_106:
        /*004c*/ 	.word	0x00000000
        /*0050*/ 	.short	0x0001
        /*0052*/ 	.short	0x0008
        /*0054*/ 	.byte	0x00, 0xf5, 0x21, 0x00


	//----- nvinfo : EIATTR_KPARAM_INFO
	.align		4
.L_107:
        /*0058*/ 	.byte	0x04, 0x17
        /*005a*/ 	.short	(.L_109 - .L_108)
.L_108:
        /*005c*/ 	.word	0x00000000
        /*0060*/ 	.short	0x0000
        /*0062*/ 	.short	0x0000
        /*0064*/ 	.byte	0x00, 0xf5, 0x21, 0x00


	//----- nvinfo : EIATTR_SPARSE_MMA_MASK
	.align		4
.L_109:
        /*0068*/ 	.byte	0x03, 0x50
        /*006a*/ 	.short	0x0000


	//----- nvinfo : EIATTR_MAXREG_COUNT
	.align		4
        /*006c*/ 	.byte	0x03, 0x1b
        /*006e*/ 	.short	0x00ff


	//----- nvinfo : EIATTR_MERCURY_ISA_VERSION
	.align		4
        /*0070*/ 	.byte	0x03, 0x5f
        /*0072*/ 	.short	0x0101


	//----- nvinfo : EIATTR_VRC_CTA_INIT_COUNT
	.align		4
        /*0074*/ 	.byte	0x02, 0x4a
	.zero		1
	.zero		1


	//----- nvinfo : EIATTR_EXIT_INSTR_OFFSETS
	.align		4
        /*0078*/ 	.byte	0x04, 0x1c
        /*007a*/ 	.short	(.L_111 - .L_110)


	//   ....[0]....
.L_110:
        /*007c*/ 	.word	0x00000090


	//   ....[1]....
        /*0080*/ 	.word	0x00000960


	//   ....[2]....
        /*0084*/ 	.word	0x00000b40


	//   ....[3]....
        /*0088*/ 	.word	0x00000c40


	//   ....[4]....
        /*008c*/ 	.word	0x00000d00


	//   ....[5]....
        /*0090*/ 	.word	0x00000d50


	//----- nvinfo : EIATTR_CBANK_PARAM_SIZE
	.align		4
.L_111:
        /*0094*/ 	.byte	0x03, 0x19
        /*0096*/ 	.short	0x0024


	//----- nvinfo : EIATTR_PARAM_CBANK
	.align		4
        /*0098*/ 	.byte	0x04, 0x0a
        /*009a*/ 	.short	(.L_113 - .L_112)
	.align		4
.L_112:
        /*009c*/ 	.word	index@(.nv.constant0._Z14matrixMul1DColPfS_S_iii)
        /*00a0*/ 	.short	0x0380
        /*00a2*/ 	.short	0x0024


	//----- nvinfo : EIATTR_SW_WAR
	.align		4
.L_113:
        /*00a4*/ 	.byte	0x04, 0x36
        /*00a6*/ 	.short	(.L_115 - .L_114)
.L_114:
        /*00a8*/ 	.word	0x00000008
.L_115:


//--------------------- .nv.info._Z14matrixMul1DRowPfS_S_iii --------------------------
	.section	.nv.info._Z14matrixMul1DRowPfS_S_iii,"",@"SHT_CUDA_INFO"
	.sectionflags	@""
	.align	4


	//----- nvinfo : EIATTR_CUDA_API_VERSION
	.align		4
        /*0000*/ 	.byte	0x04, 0x37
        /*0002*/ 	.short	(.L_117 - .L_116)
.L_116:
        /*0004*/ 	.word	0x00000082


	//----- nvinfo : EIATTR_KPARAM_INFO
	.align		4
.L_117:
        /*0008*/ 	.byte	0x04, 0x17
        /*000a*/ 	.short	(.L_119 - .L_118)
.L_118:
        /*000c*/ 	.word	0x00000000
        /*0010*/ 	.short	0x0005
        /*0012*/ 	.short	0x0020
        /*0014*/ 	.byte	0x00, 0xf0, 0x11, 0x00


	//----- nvinfo : EIATTR_KPARAM_INFO
	.align		4
.L_119:
        /*0018*/ 	.byte	0x04, 0x17
        /*001a*/ 	.short	(.L_121 - .L_120)
.L_120:
        /*001c*/ 	.word	0x00000000
        /*0020*/ 	.short	0x0004
        /*0022*/ 	.short	0x001c
        /*0024*/ 	.byte	0x00, 0xf0, 0x11, 0x00


	//----- nvinfo : EIATTR_KPARAM_INFO
	.align		4
.L_121:
        /*0028*/ 	.byte	0x04, 0x17
        /*002a*/ 	.short	(.L_123 - .L_122)
.L_122:
        /*002c*/ 	.word	0x00000000
        /*0030*/ 	.short	0x0003
        /*0032*/ 	.short	0x0018
        /*0034*/ 	.byte	0x00, 0xf0, 0x11, 0x00


	//----- nvinfo : EIATTR_KPARAM_INFO
	.align		4
.L_123:
        /*0038*/ 	.byte	0x04, 0x17
        /*003a*/ 	.short	(.L_125 - .L_124)
.L_124:
        /*003c*/ 	.word	0x00000000
        /*0040*/ 	.short	0x0002
        /*0042*/ 	.short	0x0010
        /*0044*/ 	.byte	0x00, 0xf5, 0x21, 0x00


	//----- nvinfo : EIATTR_KPARAM_INFO
	.align		4
.L_125:
        /*0048*/ 	.byte	0x04, 0x17
        /*004a*/ 	.short	(.L_127 - .L_126)
.L_126:
        /*004c*/ 	.word	0x00000000
        /*0050*/ 	.short	0x0001
        /*0052*/ 	.short	0x0008
        /*0054*/ 	.byte	0x00, 0xf5, 0x21, 0x00


	//----- nvinfo : EIATTR_KPARAM_INFO
	.align		4
.L_127:
        /*0058*/ 	.byte	0x04, 0x17
        /*005a*/ 	.short	(.L_129 - .L_128)
.L_128:
        /*005c*/ 	.word	0x00000000
        /*0060*/ 	.short	0x0000
        /*0062*/ 	.short	0x0000
        /*0064*/ 	.byte	0x00, 0xf5, 0x21, 0x00


	//----- nvinfo : EIATTR_SPARSE_MMA_MASK
	.align		4
.L_129:
        /*0068*/ 	.byte	0x03, 0x50
        /*006a*/ 	.short	0x0000


	//----- nvinfo : EIATTR_MAXREG_COUNT
	.align		4
        /*006c*/ 	.byte	0x03, 0x1b
        /*006e*/ 	.short	0x00ff


	//----- nvinfo : EIATTR_MERCURY_ISA_VERSION
	.align		4
        /*0070*/ 	.byte	0x03, 0x5f
        /*0072*/ 	.short	0x0101


	//----- nvinfo : EIATTR_VRC_CTA_INIT_COUNT
	.align		4
        /*0074*/ 	.byte	0x02, 0x4a
	.zero		1
	.zero		1


	//----- nvinfo : EIATTR_EXIT_INSTR_OFFSETS
	.align		4
        /*0078*/ 	.byte	0x04, 0x1c
        /*007a*/ 	.short	(.L_131 - .L_130)


	//   ....[0]....
.L_130:
        /*007c*/ 	.word	0x000000a0


	//   ....[1]....
        /*0080*/ 	.word	0x00000ac0


	//   ....[2]....
        /*0084*/ 	.word	0x00000c40


	//   ....[3]....
        /*0088*/ 	.word	0x00000d20


	//   ....[4]....
        /*008c*/ 	.word	0x00000e10


	//   ....[5]....
        /*0090*/ 	.word	0x00000e70


	//----- nvinfo : EIATTR_CBANK_PARAM_SIZE
	.align		4
.L_131:
        /*0094*/ 	.byte	0x03, 0x19
        /*0096*/ 	.short	0x0024


	//----- nvinfo : EIATTR_PARAM_CBANK
	.align		4
        /*0098*/ 	.byte	0x04, 0x0a
        /*009a*/ 	.short	(.L_133 - .L_132)
	.align		4
.L_132:
        /*009c*/ 	.word	index@(.nv.constant0._Z14matrixMul1DRowPfS_S_iii)
        /*00a0*/ 	.short	0x0380
        /*00a2*/ 	.short	0x0024


	//----- nvinfo : EIATTR_SW_WAR
	.align		4
.L_133:
        /*00a4*/ 	.byte	0x04, 0x36
        /*00a6*/ 	.short	(.L_135 - .L_134)
.L_134:
        /*00a8*/ 	.word	0x00000008
.L_135:


//--------------------- .nv.info._Z14matrixMulBasicPfS_S_iii --------------------------
	.section	.nv.info._Z14matrixMulBasicPfS_S_iii,"",@"SHT_CUDA_INFO"
	.sectionflags	@""
	.align	4


	//----- nvinfo : EIATTR_CUDA_API_VERSION
	.align		4
        /*0000*/ 	.byte	0x04, 0x37
        /*0002*/ 	.short	(.L_137 - .L_136)
.L_136:
        /*0004*/ 	.word	0x00000082


	//----- nvinfo : EIATTR_KPARAM_INFO
	.align		4
.L_137:
        /*0008*/ 	.byte	0x04, 0x17
        /*000a*/ 	.short	(.L_139 - .L_138)
.L_138:
        /*000c*/ 	.word	0x00000000
        /*0010*/ 	.short	0x0005
        /*0012*/ 	.short	0x0020
        /*0014*/ 	.byte	0x00, 0xf0, 0x11, 0x00


	//----- nvinfo : EIATTR_KPARAM_INFO
	.align		4
.L_139:
        /*0018*/ 	.byte	0x04, 0x17
        /*001a*/ 	.short	(.L_141 - .L_140)
.L_140:
        /*001c*/ 	.word	0x00000000
        /*0020*/ 	.short	0x0004
        /*0022*/ 	.short	0x001c
        /*0024*/ 	.byte	0x00, 0xf0, 0x11, 0x00


	//----- nvinfo : EIATTR_KPARAM_INFO
	.align		4
.L_141:
        /*0028*/ 	.byte	0x04, 0x17
        /*002a*/ 	.short	(.L_143 - .L_142)
.L_142:
        /*002c*/ 	.word	0x00000000
        /*0030*/ 	.short	0x0003
        /*0032*/ 	.short	0x0018
        /*0034*/ 	.byte	0x00, 0xf0, 0x11, 0x00


	//----- nvinfo : EIATTR_KPARAM_INFO
	.align		4
.L_143:
        /*0038*/ 	.byte	0x04, 0x17
        /*003a*/ 	.short	(.L_145 - .L_144)
.L_144:
        /*003c*/ 	.word	0x00000000
        /*0040*/ 	.short	0x0002
        /*0042*/ 	.short	0x0010
        /*0044*/ 	.byte	0x00, 0xf5, 0x21, 0x00


	//----- nvinfo : EIATTR_KPARAM_INFO
	.align		4
.L_145:
        /*0048*/ 	.byte	0x04, 0x17
        /*004a*/ 	.short	(.L_147 - .L_146)
.L_146:
        /*004c*/ 	.word	0x00000000
        /*0050*/ 	.short	0x0001
        /*0052*/ 	.short	0x0008
        /*0054*/ 	.byte	0x00, 0xf5, 0x21, 0x00


	//----- nvinfo : EIATTR_KPARAM_INFO
	.align		4
.L_147:
        /*0058*/ 	.byte	0x04, 0x17
        /*005a*/ 	.short	(.L_149 - .L_148)
.L_148:
        /*005c*/ 	.word	0x00000000
        /*0060*/ 	.short	0x0000
        /*0062*/ 	.short	0x0000
        /*0064*/ 	.byte	0x00, 0xf5, 0x21, 0x00


	//----- nvinfo : EIATTR_SPARSE_MMA_MASK
	.align		4
.L_149:
        /*0068*/ 	.byte	0x03, 0x50
        /*006a*/ 	.short	0x0000


	//----- nvinfo : EIATTR_MAXREG_COUNT
	.align		4
        /*006c*/ 	.byte	0x03, 0x1b
        /*006e*/ 	.short	0x00ff


	//----- nvinfo : EIATTR_MERCURY_ISA_VERSION
	.align		4
        /*0070*/ 	.byte	0x03, 0x5f
        /*0072*/ 	.short	0x0101


	//----- nvinfo : EIATTR_VRC_CTA_INIT_COUNT
	.align		4
        /*0074*/ 	.byte	0x02, 0x4a
	.zero		1
	.zero		1


	//----- nvinfo : EIATTR_EXIT_INSTR_OFFSETS
	.align		4
        /*0078*/ 	.byte	0x04, 0x1c
        /*007a*/ 	.short	(.L_151 - .L_150)


	//   ....[0]....
.L_150:
        /*007c*/ 	.word	0x000000d0


	//   ....[1]....
        /*0080*/ 	.word	0x000008f0


	//----- nvinfo : EIATTR_CBANK_PARAM_SIZE
	.align		4
.L_151:
        /*0084*/ 	.byte	0x03, 0x19
        /*0086*/ 	.short	0x0024


	//----- nvinfo : EIATTR_PARAM_CBANK
	.align		4
        /*0088*/ 	.byte	0x04, 0x0a
        /*008a*/ 	.short	(.L_153 - .L_152)
	.align		4
.L_152:
        /*008c*/ 	.word	index@(.nv.constant0._Z14matrixMulBasicPfS_S_iii)
        /*0090*/ 	.short	0x0380
        /*0092*/ 	.short	0x0024


	//----- nvinfo : EIATTR_SW_WAR
	.align		4
.L_153:
        /*0094*/ 	.byte	0x04, 0x36
        /*0096*/ 	.short	(.L_155 - .L_154)
.L_154:
        /*0098*/ 	.word	0x00000008
.L_155:


//--------------------- .nv.callgraph             --------------------------
	.section	.nv.callgraph,"",@"SHT_CUDA_CALLGRAPH"
	.align	4
	.sectionentsize	8
	.align		4
        /*0000*/ 	.word	0x00000000
	.align		4
        /*0004*/ 	.word	0xffffffff
	.align		4
        /*0008*/ 	.word	0x00000000
	.align		4
        /*000c*/ 	.word	0xfffffffe
	.align		4
        /*0010*/ 	.word	0x00000000
	.align		4
        /*0014*/ 	.word	0xfffffffd
	.align		4
        /*0018*/ 	.word	0x00000000
	.align		4
        /*001c*/ 	.word	0xfffffffc


//--------------------- .text._Z15matrixMulSharedILi32EEvPfS0_S0_iii --------------------------
	.section	.text._Z15matrixMulSharedILi32EEvPfS0_S0_iii,"ax",@progbits
	.align	128
        .global         _Z15matrixMulSharedILi32EEvPfS0_S0_iii
        .type           _Z15matrixMulSharedILi32EEvPfS0_S0_iii,@function
        .size           _Z15matrixMulSharedILi32EEvPfS0_S0_iii,(.L_x_36 - _Z15matrixMulSharedILi32EEvPfS0_S0_iii)
        .other          _Z15matrixMulSharedILi32EEvPfS0_S0_iii,@"STO_CUDA_ENTRY STV_DEFAULT"
_Z15matrixMulSharedILi32EEvPfS0_S0_iii:
.text._Z15matrixMulSharedILi32EEvPfS0_S0_iii:
[----:B------:R-:W-:Y:S01]  /*0000*/  LDC R1, c[0x0][0x37c] ;  /* 0x0000df00ff017b82 */ /* 0x000fe20000000800 */
[----:B------:R-:W0:Y:S01]  /*0010*/  S2R R18, SR_CTAID.Y ;  /* 0x0000000000127919 */ /* 0x000e220000002600 */
[----:B------:R-:W1:Y:S01]  /*0020*/  LDCU UR10, c[0x0][0x39c] ;  /* 0x00007380ff0a77ac */ /* 0x000e620008000800 */
[----:B------:R-:W-:Y:S01]  /*0030*/  HFMA2 R23, -RZ, RZ, 0, 0 ;  /* 0x00000000ff177431 */ /* 0x000fe200000001ff */
[----:B------:R-:W0:Y:S01]  /*0040*/  S2R R16, SR_TID.Y ;  /* 0x0000000000107919 */ /* 0x000e220000002200 */
[----:B------:R-:W2:Y:S01]  /*0050*/  LDCU UR14, c[0x0][0x3a0] ;  /* 0x00007400ff0e77ac */ /* 0x000ea20008000800 */
[----:B------:R-:W3:Y:S01]  /*0060*/  S2R R2, SR_CTAID.X ;  /* 0x0000000000027919 */ /* 0x000ee20000002500 */
[----:B------:R-:W4:Y:S01]  /*0070*/  LDCU.64 UR8, c[0x0][0x358] ;  /* 0x00006b00ff0877ac */ /* 0x000f220008000a00 */
[----:B------:R-:W3:Y:S01]  /*0080*/  S2R R17, SR_TID.X ;  /* 0x0000000000117919 */ /* 0x000ee20000002100 */
[----:B-1----:R-:W-:Y:S01]  /*0090*/  UISETP.GE.AND UP0, UPT, UR10, 0x1, UPT ;  /* 0x000000010a00788c */ /* 0x002fe2000bf06270 */
[----:B0-----:R-:W-:-:S02]  /*00a0*/  LEA R18, R18, R16, 0x5 ;  /* 0x0000001012127211 */ /* 0x001fc400078e28ff */
[----:B---3--:R-:W-:-:S06]  /*00b0*/  LEA R19, R2, R17, 0x5 ;  /* 0x0000001102137211 */ /* 0x008fcc00078e28ff */
[----:B--2-4-:R-:W-:Y:S05]  /*00c0*/  BRA.U !UP0, `(.L_x_0) ;  /* 0x0000000508c87547 */ /* 0x014fea000b800000 */
[----:B------:R-:W0:Y:S01]  /*00d0*/  S2UR UR7, SR_CgaCtaId ;  /* 0x00000000000779c3 */ /* 0x000e220000008800 */
[----:B------:R-:W1:Y:S01]  /*00e0*/  LDCU UR11, c[0x0][0x3a0] ;  /* 0x00007400ff0b77ac */ /* 0x000e620008000800 */
[----:B------:R-:W-:Y:S01]  /*00f0*/  MOV R23, RZ ;  /* 0x000000ff00177202 */ /* 0x000fe20000000f00 */
[----:B------:R-:W-:Y:S01]  /*0100*/  IMAD R6, R18, UR10, R17 ;  /* 0x0000000a12067c24 */ /* 0x000fe2000f8e0211 */
[----:B------:R-:W-:Y:S01]  /*0110*/  UMOV UR5, 0x400 ;  /* 0x0000040000057882 */ /* 0x000fe20000000000 */
[----:B------:R-:W-:-:S03]  /*0120*/  UIADD3 UR4, UPT, UPT, UR10, 0x1f, URZ ;  /* 0x0000001f0a047890 */ /* 0x000fc6000fffe0ff */
[----:B------:R-:W2:Y:S01]  /*0130*/  LDC R0, c[0x0][0x3a0] ;  /* 0x0000e800ff007b82 */ /* 0x000ea20000000800 */
[----:B------:R-:W-:Y:S02]  /*0140*/  UIADD3 UR6, UPT, UPT, UR5, 0x1000, URZ ;  /* 0x0000100005067890 */ /* 0x000fe4000fffe0ff */
[----:B------:R-:W-:Y:S01]  /*0150*/  USHF.R.U32.HI UR4, URZ, 0x5, UR4 ;  /* 0x00000005ff047899 */ /* 0x000fe20008011604 */
[----:B------:R-:W3:Y:S04]  /*0160*/  LDCU.64 UR12, c[0x0][0x398] ;  /* 0x00007300ff0c77ac */ /* 0x000ee80008000a00 */
[----:B------:R-:W4:Y:S01]  /*0170*/  LDC.64 R20, c[0x0][0x380] ;  /* 0x0000e000ff147b82 */ /* 0x000f220000000a00 */
[----:B------:R-:W-:Y:S01]  /*0180*/  UIADD3 UR4, UPT, UPT, -UR4, URZ, URZ ;  /* 0x000000ff04047290 */ /* 0x000fe2000fffe1ff */
[----:B-1----:R-:W-:Y:S01]  /*0190*/  IMAD R7, R16, UR11, R17 ;  /* 0x0000000b10077c24 */ /* 0x002fe2000f8e0211 */
[----:B0-----:R-:W-:-:S04]  /*01a0*/  ULEA UR5, UR7, UR5, 0x18 ;  /* 0x0000000507057291 */ /* 0x001fc8000f8ec0ff */
[----:B------:R-:W-:Y:S01]  /*01b0*/  LEA R7, R2, R7, 0x5 ;  /* 0x0000000702077211 */ /* 0x000fe200078e28ff */
[----:B------:R-:W-:Y:S01]  /*01c0*/  ULEA UR6, UR7, UR6, 0x18 ;  /* 0x0000000607067291 */ /* 0x000fe2000f8ec0ff */
[----:B------:R-:W-:-:S05]  /*01d0*/  LEA R5, R16, UR5, 0x7 ;  /* 0x0000000510057c11 */ /* 0x000fca000f8e38ff */
[C---:B------:R-:W-:Y:S02]  /*01e0*/  LEA R3, R17.reuse, UR6, 0x2 ;  /* 0x0000000611037c11 */ /* 0x040fe4000f8e10ff */
[----:B------:R-:W-:Y:S02]  /*01f0*/  LEA R4, R17, R5, 0x2 ;  /* 0x0000000511047211 */ /* 0x000fe400078e10ff */
[----:B---3--:R-:W-:-:S07]  /*0200*/  LEA R2, R16, R3, 0x7 ;  /* 0x0000000310027211 */ /* 0x008fce00078e38ff */
.L_x_1:
[----:B------:R-:W-:Y:S01]  /*0210*/  ISETP.GE.AND P0, PT, R16, UR13, PT ;  /* 0x0000000d10007c0c */ /* 0x000fe2000bf06270 */
[----:B------:R-:W-:Y:S01]  /*0220*/  HFMA2 R29, -RZ, RZ, 0, 0 ;  /* 0x00000000ff1d7431 */ /* 0x000fe200000001ff */
[----:B------:R-:W-:Y:S01]  /*0230*/  ISETP.GE.AND P1, PT, R17, UR13, PT ;  /* 0x0000000d11007c0c */ /* 0x000fe2000bf26270 */
[----:B----4-:R-:W-:Y:S01]  /*0240*/  IMAD.WIDE R8, R6, 0x4, R20 ;  /* 0x0000000406087825 */ /* 0x010fe200078e0214 */
[----:B--2---:R-:W-:Y:S02]  /*0250*/  ISETP.GE.OR P0, PT, R19, R0, P0 ;  /* 0x000000001300720c */ /* 0x004fe40000706670 */
[----:B------:R-:W-:Y:S02]  /*0260*/  ISETP.GE.OR P1, PT, R18, UR12, P1 ;  /* 0x0000000c12007c0c */ /* 0x000fe40008f26670 */
[----:B------:R-:W-:-:S09]  /*0270*/  MOV R27, RZ ;  /* 0x000000ff001b7202 */ /* 0x000fd20000000f00 */
[----:B------:R-:W0:Y:S02]  /*0280*/  @!P0 LDC.64 R10, c[0x0][0x388] ;  /* 0x0000e200ff0a8b82 */ /* 0x000e240000000a00 */
[----:B------:R-:W2:Y:S01]  /*0290*/  @!P1 LDG.E R27, desc[UR8][R8.64] ;  /* 0x00000008081b9981 */ /* 0x000ea2000c1e1900 */
[----:B0-----:R-:W-:-:S05]  /*02a0*/  @!P0 IMAD.WIDE R10, R7, 0x4, R10 ;  /* 0x00000004070a8825 */ /* 0x001fca00078e020a */
[----:B------:R-:W3:Y:S04]  /*02b0*/  @!P0 LDG.E R29, desc[UR8][R10.64] ;  /* 0x000000080a1d8981 */ /* 0x000ee8000c1e1900 */
[----:B--2---:R-:W-:Y:S04]  /*02c0*/  STS [R4], R27 ;  /* 0x0000001b04007388 */ /* 0x004fe80000000800 */
[----:B---3--:R-:W-:Y:S01]  /*02d0*/  STS [R2], R29 ;  /* 0x0000001d02007388 */ /* 0x008fe20000000800 */
[----:B------:R-:W-:Y:S06]  /*02e0*/  BAR.SYNC.DEFER_BLOCKING 0x0 ;  /* 0x0000000000007b1d */ /* 0x000fec0000010000 */
[----:B------:R-:W-:Y:S04]  /*02f0*/  LDS R22, [R3] ;  /* 0x0000000003167984 */ /* 0x000fe80000000800 */
[----:B------:R-:W0:Y:S04]  /*0300*/  LDS.128 R12, [R5] ;  /* 0x00000000050c7984 */ /* 0x000e280000000c00 */
[----:B------:R-:W1:Y:S04]  /*0310*/  LDS R26, [R3+0x80] ;  /* 0x00008000031a7984 */ /* 0x000e680000000800 */
[----:B------:R-:W2:Y:S04]  /*0320*/  LDS R25, [R3+0x100] ;  /* 0x0001000003197984 */ /* 0x000ea80000000800 */
[----:B------:R-:W3:Y:S04]  /*0330*/  LDS R24, [R3+0x180] ;  /* 0x0001800003187984 */ /* 0x000ee80000000800 */
[----:B------:R-:W-:Y:S01]  /*0340*/  LDS.128 R8, [R5+0x10] ;  /* 0x0000100005087984 */ /* 0x000fe20000000c00 */
[----:B0-----:R-:W-:-:S03]  /*0350*/  FFMA R12, R12, R22, R23 ;  /* 0x000000160c0c7223 */ /* 0x001fc60000000017 */
[----:B------:R-:W0:Y:S01]  /*0360*/  LDS R23, [R3+0x200] ;  /* 0x0002000003177984 */ /* 0x000e220000000800 */
[----:B-1----:R-:W-:-:S03]  /*0370*/  FFMA R12, R26, R13, R12 ;  /* 0x0000000d1a0c7223 */ /* 0x002fc6000000000c */
[----:B------:R-:W1:Y:S01]  /*0380*/  LDS R22, [R3+0x280] ;  /* 0x0002800003167984 */ /* 0x000e620000000800 */
[----:B--2---:R-:W-:-:S03]  /*0390*/  FFMA R13, R25, R14, R12 ;  /* 0x0000000e190d7223 */ /* 0x004fc6000000000c */
[----:B------:R-:W2:Y:S01]  /*03a0*/  LDS R25, [R3+0x300] ;  /* 0x0003000003197984 */ /* 0x000ea20000000800 */
[----:B---3--:R-:W-:-:S03]  /*03b0*/  FFMA R13, R24, R15, R13 ;  /* 0x0000000f180d7223 */ /* 0x008fc6000000000d */
[----:B------:R-:W3:Y:S04]  /*03c0*/  LDS R24, [R3+0x380] ;  /* 0x0003800003187984 */ /* 0x000ee80000000800 */
[----:B------:R-:W-:Y:S01]  /*03d0*/  LDS R26, [R3+0xb80] ;  /* 0x000b8000031a7984 */ /* 0x000fe20000000800 */
[----:B0-----:R-:W-:-:S03]  /*03e0*/  FFMA R27, R8, R23, R13 ;  /* 0x00000017081b7223 */ /* 0x001fc6000000000d */
[----:B------:R-:W-:Y:S04]  /*03f0*/  LDS R23, [R3+0x400] ;  /* 0x0004000003177984 */ /* 0x000fe80000000800 */
[----:B------:R-:W0:Y:S01]  /*0400*/  LDS.128 R12, [R5+0x20] ;  /* 0x00002000050c7984 */ /* 0x000e220000000c00 */
[----:B-1----:R-:W-:-:S03]  /*0410*/  FFMA R8, R22, R9, R27 ;  /* 0x0000000916087223 */ /* 0x002fc6000000001b */
[----:B------:R-:W1:Y:S01]  /*0420*/  LDS R22, [R3+0x480] ;  /* 0x0004800003167984 */ /* 0x000e620000000800 */
[----:B--2---:R-:W-:-:S03]  /*0430*/  FFMA R9, R25, R10, R8 ;  /* 0x0000000a19097223 */ /* 0x004fc60000000008 */
[----:B------:R-:W2:Y:S01]  /*0440*/  LDS R25, [R3+0x500] ;  /* 0x0005000003197984 */ /* 0x000ea20000000800 */
[----:B---3--:R-:W-:-:S03]  /*0450*/  FFMA R9, R24, R11, R9 ;  /* 0x0000000b18097223 */ /* 0x008fc60000000009 */
[----:B------:R-:W3:Y:S01]  /*0460*/  LDS R24, [R3+0x580] ;  /* 0x0005800003187984 */ /* 0x000ee20000000800 */
        /* <DEDUP_REMOVED lines=26> */
[----:B------:R-:W-:Y:S04]  /*0610*/  LDS R27, [R3+0xc00] ;  /* 0x000c0000031b7984 */ /* 0x000fe80000000800 */
[----:B------:R-:W-:Y:S01]  /*0620*/  LDS R24, [R3+0xc80] ;  /* 0x000c800003187984 */ /* 0x000fe20000000800 */
[----:B0-----:R-:W-:-:S03]  /*0630*/  FFMA R23, R8, R23, R13 ;  /* 0x0000001708177223 */ /* 0x001fc6000000000d */
[----:B------:R-:W0:Y:S01]  /*0640*/  LDS.128 R12, [R5+0x60] ;  /* 0x00006000050c7984 */ /* 0x000e220000000c00 */
[----:B-1----:R-:W-:-:S03]  /*0650*/  FFMA R22, R22, R9, R23 ;  /* 0x0000000916167223 */ /* 0x002fc60000000017 */
[----:B------:R-:W1:Y:S01]  /*0660*/  LDS R23, [R3+0xd00] ;  /* 0x000d000003177984 */ /* 0x000e620000000800 */
[----:B--2---:R-:W-:-:S03]  /*0670*/  FFMA R25, R25, R10, R22 ;  /* 0x0000000a19197223 */ /* 0x004fc60000000016 */
[----:B------:R-:W2:Y:S01]  /*0680*/  LDS R22, [R3+0xd80] ;  /* 0x000d800003167984 */ /* 0x000ea20000000800 */
[----:B------:R-:W-:-:S03]  /*0690*/  FFMA R11, R26, R11, R25 ;  /* 0x0000000b1a0b7223 */ /* 0x000fc60000000019 */
[----:B------:R-:W-:Y:S01]  /*06a0*/  LDS R25, [R3+0xe00] ;  /* 0x000e000003197984 */ /* 0x000fe20000000800 */
[----:B0-----:R-:W-:-:S03]  /*06b0*/  FFMA R27, R12, R27, R11 ;  /* 0x0000001b0c1b7223 */ /* 0x001fc6000000000b */
[----:B------:R-:W0:Y:S01]  /*06c0*/  LDS.128 R8, [R5+0x70] ;  /* 0x0000700005087984 */ /* 0x000e220000000c00 */
[----:B------:R-:W-:-:S03]  /*06d0*/  FFMA R24, R24, R13, R27 ;  /* 0x0000000d18187223 */ /* 0x000fc6000000001b */
[----:B------:R-:W3:Y:S04]  /*06e0*/  LDS R27, [R3+0xe80] ;  /* 0x000e8000031b7984 */ /* 0x000ee80000000800 */
[----:B------:R-:W4:Y:S04]  /*06f0*/  LDS R13, [R3+0xf00] ;  /* 0x000f0000030d7984 */ /* 0x000f280000000800 */
[----:B------:R-:W5:Y:S01]  /*0700*/  LDS R12, [R3+0xf80] ;  /* 0x000f8000030c7984 */ /* 0x000f620000000800 */
[----:B-1----:R-:W-:Y:S01]  /*0710*/  FFMA R23, R23, R14, R24 ;  /* 0x0000000e17177223 */ /* 0x002fe20000000018 */
[----:B------:R-:W-:-:S03]  /*0720*/  UIADD3 UR4, UPT, UPT, UR4, 0x1, URZ ;  /* 0x0000000104047890 */ /* 0x000fc6000fffe0ff */
[----:B--2---:R-:W-:Y:S01]  /*0730*/  FFMA R15, R22, R15, R23 ;  /* 0x0000000f160f7223 */ /* 0x004fe20000000017 */
[----:B------:R-:W-:Y:S01]  /*0740*/  UISETP.NE.AND UP0, UPT, UR4, URZ, UPT ;  /* 0x000000ff0400728c */ /* 0x000fe2000bf05270 */
[----:B------:R-:W-:Y:S02]  /*0750*/  IADD3 R16, PT, PT, R16, 0x20, RZ ;  /* 0x0000002010107810 */ /* 0x000fe40007ffe0ff */
[----:B------:R-:W-:Y:S02]  /*0760*/  IADD3 R6, PT, PT, R6, 0x20, RZ ;  /* 0x0000002006067810 */ /* 0x000fe40007ffe0ff */
[----:B------:R-:W-:Y:S02]  /*0770*/  IADD3 R17, PT, PT, R17, 0x20, RZ ;  /* 0x0000002011117810 */ /* 0x000fe40007ffe0ff */
[----:B------:R-:W-:Y:S01]  /*0780*/  LEA R7, R0, R7, 0x5 ;  /* 0x0000000700077211 */ /* 0x000fe200078e28ff */
[----:B0-----:R-:W-:-:S04]  /*0790*/  FFMA R8, R8, R25, R15 ;  /* 0x0000001908087223 */ /* 0x001fc8000000000f */
[----:B---3--:R-:W-:-:S04]  /*07a0*/  FFMA R8, R27, R9, R8 ;  /* 0x000000091b087223 */ /* 0x008fc80000000008 */
[----:B----4-:R-:W-:-:S04]  /*07b0*/  FFMA R13, R13, R10, R8 ;  /* 0x0000000a0d0d7223 */ /* 0x010fc80000000008 */
[----:B-----5:R-:W-:Y:S01]  /*07c0*/  FFMA R23, R12, R11, R13 ;  /* 0x0000000b0c177223 */ /* 0x020fe2000000000d */
[----:B------:R-:W-:Y:S06]  /*07d0*/  BAR.SYNC.DEFER_BLOCKING 0x0 ;  /* 0x0000000000007b1d */ /* 0x000fec0000010000 */
[----:B------:R-:W-:Y:S05]  /*07e0*/  BRA.U UP0, `(.L_x_1) ;  /* 0xfffffff900887547 */ /* 0x000fea000b83ffff */
.L_x_0:
[----:B------:R-:W0:Y:S01]  /*07f0*/  LDCU UR4, c[0x0][0x398] ;  /* 0x00007300ff0477ac */ /* 0x000e220008000800 */
[----:B------:R-:W-:-:S04]  /*0800*/  ISETP.GE.AND P0, PT, R19, UR14, PT ;  /* 0x0000000e13007c0c */ /* 0x000fc8000bf06270 */
[----:B0-----:R-:W-:-:S13]  /*0810*/  ISETP.GE.OR P0, PT, R18, UR4, P0 ;  /* 0x0000000412007c0c */ /* 0x001fda0008706670 */
[----:B------:R-:W-:Y:S05]  /*0820*/  @P0 EXIT ;  /* 0x000000000000094d */ /* 0x000fea0003800000 */
[----:B------:R-:W0:Y:S01]  /*0830*/  LDC.64 R2, c[0x0][0x390] ;  /* 0x0000e400ff027b82 */ /* 0x000e220000000a00 */
[----:B------:R-:W-:-:S04]  /*0840*/  IMAD R19, R18, UR14, R19 ;  /* 0x0000000e12137c24 */ /* 0x000fc8000f8e0213 */
[----:B0-----:R-:W-:-:S05]  /*0850*/  IMAD.WIDE.U32 R2, R19, 0x4, R2 ;  /* 0x0000000413027825 */ /* 0x001fca00078e0002 */
[----:B------:R-:W-:Y:S01]  /*0860*/  STG.E desc[UR8][R2.64], R23 ;  /* 0x0000001702007986 */ /* 0x000fe2000c101908 */
[----:B------:R-:W-:Y:S05]  /*0870*/  EXIT ;  /* 0x000000000000794d */ /* 0x000fea0003800000 */
.L_x_2:
[----:B------:R-:W-:-:S00]  /*0880*/  BRA `(.L_x_2) ;  /* 0xfffffffc00fc7947 */ /* 0x000fc0000383ffff */
[----:B------:R-:W-:-:S00]  /*0890*/  NOP ;  /* 0x0000000000007918 */ /* 0x000fc00000000000 */
        /* <DEDUP_REMOVED lines=14> */
.L_x_36:


//--------------------- .text._Z15matrixMulSharedILi16EEvPfS0_S0_iii --------------------------
	.section	.text._Z15matrixMulSharedILi16EEvPfS0_S0_iii,"ax",@progbits
	.align	128
        .global         _Z15matrixMulSharedILi16EEvPfS0_S0_iii
        .type           _Z15matrixMulSharedILi16EEvPfS0_S0_iii,@function
        .size           _Z15matrixMulSharedILi16EEvPfS0_S0_iii,(.L_x_37 - _Z15matrixMulSharedILi16EEvPfS0_S0_iii)
        .other          _Z15matrixMulSharedILi16EEvPfS0_S0_iii,@"STO_CUDA_ENTRY STV_DEFAULT"
_Z15matrixMulSharedILi16EEvPfS0_S0_iii:
.text._Z15matrixMulSharedILi16EEvPfS0_S0_iii:
        /* <DEDUP_REMOVED lines=33> */
.L_x_4:
        /* <DEDUP_REMOVED lines=10> */
[----:B------:R-:W3:Y:S01]  /*02b0*/  @!P0 LDG.E R22, desc[UR8][R6.64] ;  /* 0x0000000806168981 */ /* 0x000ee2000c1e1900 */
[----:B------:R-:W-:-:S04]  /*02c0*/  UIADD3 UR4, UPT, UPT, UR4, 0x1, URZ ;  /* 0x0000000104047890 */ /* 0x000fc8000fffe0ff */
[----:B------:R-:W-:Y:S01]  /*02d0*/  UISETP.NE.AND UP0, UPT, UR4, URZ, UPT ;  /* 0x000000ff0400728c */ /* 0x000fe2000bf05270 */
[----:B------:R-:W-:Y:S02]  /*02e0*/  IADD3 R0, PT, PT, R0, 0x10, RZ ;  /* 0x0000001000007810 */ /* 0x000fe40007ffe0ff */
[----:B------:R-:W-:Y:S02]  /*02f0*/  IADD3 R15, PT, PT, R15, 0x10, RZ ;  /* 0x000000100f0f7810 */ /* 0x000fe40007ffe0ff */
[----:B------:R-:W-:Y:S02]  /*0300*/  IADD3 R21, PT, PT, R21, 0x10, RZ ;  /* 0x0000001015157810 */ /* 0x000fe40007ffe0ff */
[----:B------:R-:W-:Y:S01]  /*0310*/  LEA R14, R16, R14, 0x4 ;  /* 0x0000000e100e7211 */ /* 0x000fe200078e20ff */
        /* <DEDUP_REMOVED lines=8> */
[----:B------:R-:W-:Y:S04]  /*03a0*/  LDS.128 R4, [R18+0x10] ;  /* 0x0000100012047984 */ /* 0x000fe80000000c00 */
[----:B------:R-:W-:Y:S04]  /*03b0*/  LDS R22, [R19+0x140] ;  /* 0x0001400013167984 */ /* 0x000fe80000000800 */
[----:B------:R-:W-:Y:S01]  /*03c0*/  LDS R27, [R19+0x200] ;  /* 0x00020000131b7984 */ /* 0x000fe20000000800 */
[----:B0-----:R-:W-:-:S03]  /*03d0*/  FFMA R8, R8, R26, R23 ;  /* 0x0000001a08087223 */ /* 0x001fc60000000017 */
[----:B------:R-:W0:Y:S01]  /*03e0*/  LDS R23, [R19+0x100] ;  /* 0x0001000013177984 */ /* 0x000e220000000800 */
[----:B-1----:R-:W-:-:S03]  /*03f0*/  FFMA R8, R29, R9, R8 ;  /* 0x000000091d087223 */ /* 0x002fc60000000008 */
[----:B------:R-:W-:Y:S01]  /*0400*/  LDS R26, [R19+0x1c0] ;  /* 0x0001c000131a7984 */ /* 0x000fe20000000800 */
[----:B--2---:R-:W-:-:S03]  /*0410*/  FFMA R9, R25, R10, R8 ;  /* 0x0000000a19097223 */ /* 0x004fc60000000008 */
[----:B------:R-:W1:Y:S01]  /*0420*/  LDS R25, [R19+0x180] ;  /* 0x0001800013197984 */ /* 0x000e620000000800 */
[----:B---3--:R-:W-:-:S03]  /*0430*/  FFMA R9, R24, R11, R9 ;  /* 0x0000000b18097223 */ /* 0x008fc60000000009 */
[----:B------:R-:W-:Y:S01]  /*0440*/  LDS R24, [R19+0x240] ;  /* 0x0002400013187984 */ /* 0x000fe20000000800 */
[----:B0-----:R-:W-:-:S03]  /*0450*/  FFMA R23, R4, R23, R9 ;  /* 0x0000001704177223 */ /* 0x001fc60000000009 */
[----:B------:R-:W0:Y:S01]  /*0460*/  LDS.128 R8, [R18+0x20] ;  /* 0x0000200012087984 */ /* 0x000e220000000c00 */
[----:B------:R-:W-:-:S03]  /*0470*/  FFMA R22, R22, R5, R23 ;  /* 0x0000000516167223 */ /* 0x000fc60000000017 */
[----:B------:R-:W2:Y:S01]  /*0480*/  LDS R23, [R19+0x280] ;  /* 0x0002800013177984 */ /* 0x000ea20000000800 */
[----:B-1----:R-:W-:-:S03]  /*0490*/  FFMA R25, R25, R6, R22 ;  /* 0x0000000619197223 */ /* 0x002fc60000000016 */
[----:B------:R-:W1:Y:S01]  /*04a0*/  LDS R22, [R19+0x2c0] ;  /* 0x0002c00013167984 */ /* 0x000e620000000800 */
        /* <DEDUP_REMOVED lines=8> */
[----:B--2---:R-:W-:-:S04]  /*0530*/  FFMA R23, R23, R10, R24 ;  /* 0x0000000a17177223 */ /* 0x004fc80000000018 */
[----:B-1----:R-:W-:-:S04]  /*0540*/  FFMA R11, R22, R11, R23 ;  /* 0x0000000b160b7223 */ /* 0x002fc80000000017 */
[----:B0-----:R-:W-:-:S04]  /*0550*/  FFMA R4, R4, R25, R11 ;  /* 0x0000001904047223 */ /* 0x001fc8000000000b */
[----:B---3--:R-:W-:-:S04]  /*0560*/  FFMA R4, R27, R5, R4 ;  /* 0x000000051b047223 */ /* 0x008fc80000000004 */
[----:B----4-:R-:W-:-:S04]  /*0570*/  FFMA R9, R9, R6, R4 ;  /* 0x0000000609097223 */ /* 0x010fc80000000004 */
[----:B-----5:R-:W-:Y:S01]  /*0580*/  FFMA R23, R8, R7, R9 ;  /* 0x0000000708177223 */ /* 0x020fe20000000009 */
[----:B------:R-:W-:Y:S06]  /*0590*/  BAR.SYNC.DEFER_BLOCKING 0x0 ;  /* 0x0000000000007b1d */ /* 0x000fec0000010000 */
[----:B------:R-:W-:Y:S05]  /*05a0*/  BRA.U UP0, `(.L_x_4) ;  /* 0xfffffffd00187547 */ /* 0x000fea000b83ffff */
.L_x_3:
        /* <DEDUP_REMOVED lines=9> */
.L_x_5:
        /* <DEDUP_REMOVED lines=12> */
.L_x_37:


//--------------------- .text._Z15matrixMulSharedILi8EEvPfS0_S0_iii --------------------------
	.section	.text._Z15matrixMulSharedILi8EEvPfS0_S0_iii,"ax",@progbits
	.align	128
        .global         _Z15matrixMulSharedILi8EEvPfS0_S0_iii
        .type           _Z15matrixMulSharedILi8EEvPfS0_S0_iii,@function
        .size           _Z15matrixMulSharedILi8EEvPfS0_S0_iii,(.L_x_38 - _Z15matrixMulSharedILi8EEvPfS0_S0_iii)
        .other          _Z15matrixMulSharedILi8EEvPfS0_S0_iii,@"STO_CUDA_ENTRY STV_DEFAULT"
_Z15matrixMulSharedILi8EEvPfS0_S0_iii:
.text._Z15matrixMulSharedILi8EEvPfS0_S0_iii:
[----:B------:R-:W-:Y:S01]  /*0000*/  LDC R1, c[0x0][0x37c] ;  /* 0x0000df00ff017b82 */ /* 0x000fe20000000800 */
[----:B------:R-:W0:Y:S01]  /*0010*/  S2R R2, SR_CTAID.Y ;  /* 0x0000000000027919 */ /* 0x000e220000002600 */
[----:B------:R-:W1:Y:S01]  /*0020*/  LDCU UR7, c[0x0][0x39c] ;  /* 0x00007380ff0777ac */ /* 0x000e620008000800 */
[----:B------:R-:W-:Y:S01]  /*0030*/  HFMA2 R11, -RZ, RZ, 0, 0 ;  /* 0x00000000ff0b7431 */ /* 0x000fe200000001ff */
[----:B------:R-:W0:Y:S01]  /*0040*/  S2R R3, SR_TID.Y ;  /* 0x0000000000037919 */ /* 0x000e220000002200 */
[----:B------:R-:W2:Y:S01]  /*0050*/  LDCU.64 UR8, c[0x0][0x358] ;  /* 0x00006b00ff0877ac */ /* 0x000ea20008000a00 */
[----:B------:R-:W3:Y:S01]  /*0060*/  S2R R13, SR_CTAID.X ;  /* 0x00000000000d7919 */ /* 0x000ee20000002500 */
[----:B------:R-:W3:Y:S01]  /*0070*/  S2R R0, SR_TID.X ;  /* 0x0000000000007919 */ /* 0x000ee20000002100 */
[----:B-1----:R-:W-:Y:S01]  /*0080*/  UISETP.GE.AND UP0, UPT, UR7, 0x1, UPT ;  /* 0x000000010700788c */ /* 0x002fe2000bf06270 */
[----:B0-----:R-:W-:Y:S02]  /*0090*/  LEA R23, R2, R3, 0x3 ;  /* 0x0000000302177211 */ /* 0x001fe400078e18ff */
[----:B---3--:R-:W-:-:S06]  /*00a0*/  LEA R2, R13, R0, 0x3 ;  /* 0x000000000d027211 */ /* 0x008fcc00078e18ff */
[----:B--2---:R-:W-:Y:S05]  /*00b0*/  BRA.U !UP0, `(.L_x_6) ;  /* 0x0000000908507547 */ /* 0x004fea000b800000 */
[----:B------:R-:W0:Y:S01]  /*00c0*/  S2UR UR6, SR_CgaCtaId ;  /* 0x00000000000679c3 */ /* 0x000e220000008800 */
[----:B------:R-:W-:Y:S01]  /*00d0*/  UMOV UR4, 0x400 ;  /* 0x0000040000047882 */ /* 0x000fe20000000000 */
[----:B------:R-:W-:Y:S01]  /*00e0*/  UISETP.GE.U32.AND UP0, UPT, UR7, 0x9, UPT ;  /* 0x000000090700788c */ /* 0x000fe2000bf06070 */
[----:B------:R-:W-:Y:S01]  /*00f0*/  MOV R11, RZ ;  /* 0x000000ff000b7202 */ /* 0x000fe20000000f00 */
[----:B------:R-:W-:Y:S02]  /*0100*/  UIADD3 UR5, UPT, UPT, UR4, 0x100, URZ ;  /* 0x0000010004057890 */ /* 0x000fe4000fffe0ff */
[----:B0-----:R-:W-:Y:S02]  /*0110*/  ULEA UR4, UR6, UR4, 0x18 ;  /* 0x0000000406047291 */ /* 0x001fe4000f8ec0ff */
[----:B------:R-:W-:Y:S02]  /*0120*/  ULEA UR5, UR6, UR5, 0x18 ;  /* 0x0000000506057291 */ /* 0x000fe4000f8ec0ff */
[----:B------:R-:W-:-:S02]  /*0130*/  UIADD3 UR6, UPT, UPT, UR7, 0x7, URZ ;  /* 0x0000000707067890 */ /* 0x000fc4000fffe0ff */
[C---:B------:R-:W-:Y:S01]  /*0140*/  LEA R5, R3.reuse, UR4, 0x5 ;  /* 0x0000000403057c11 */ /* 0x040fe2000f8e28ff */
[----:B------:R-:W-:Y:S01]  /*0150*/  UMOV UR4, URZ ;  /* 0x000000ff00047c82 */ /* 0x000fe20008000000 */
[C---:B------:R-:W-:Y:S02]  /*0160*/  LEA R4, R0.reuse, UR5, 0x2 ;  /* 0x0000000500047c11 */ /* 0x040fe4000f8e10ff */
[----:B------:R-:W-:Y:S02]  /*0170*/  LEA R6, R0, R5, 0x2 ;  /* 0x0000000500067211 */ /* 0x000fe400078e10ff */
[----:B------:R-:W-:Y:S01]  /*0180*/  LEA R7, R3, R4, 0x5 ;  /* 0x0000000403077211 */ /* 0x000fe200078e28ff */
[----:B------:R-:W-:Y:S06]  /*0190*/  BRA.U !UP0, `(.L_x_7) ;  /* 0x0000000508707547 */ /* 0x000fec000b800000 */
[----:B------:R-:W0:Y:S01]  /*01a0*/  LDCU UR10, c[0x0][0x3a0] ;  /* 0x00007400ff0a77ac */ /* 0x000e220008000800 */
[----:B------:R-:W1:Y:S01]  /*01b0*/  LDC R17, c[0x0][0x3a0] ;  /* 0x0000e800ff117b82 */ /* 0x000e620000000800 */
[----:B------:R-:W-:Y:S01]  /*01c0*/  IADD3 R9, PT, PT, R3, 0x8, RZ ;  /* 0x0000000803097810 */ /* 0x000fe20007ffe0ff */
[--C-:B------:R-:W-:Y:S01]  /*01d0*/  IMAD R19, R23, UR7, R0.reuse ;  /* 0x0000000717137c24 */ /* 0x100fe2000f8e0200 */
[----:B------:R-:W2:Y:S01]  /*01e0*/  LDCU UR11, c[0x0][0x398] ;  /* 0x00007300ff0b77ac */ /* 0x000ea20008000800 */
[----:B------:R-:W-:Y:S02]  /*01f0*/  MOV R11, RZ ;  /* 0x000000ff000b7202 */ /* 0x000fe40000000f00 */
[----:B------:R-:W-:Y:S01]  /*0200*/  MOV R20, R0 ;  /* 0x0000000000147202 */ /* 0x000fe20000000f00 */
[----:B------:R-:W-:Y:S01]  /*0210*/  USHF.R.U32.HI UR4, URZ, 0x3, UR6 ;  /* 0x00000003ff047899 */ /* 0x000fe20008011606 */
[----:B------:R-:W3:Y:S01]  /*0220*/  LDC.64 R24, c[0x0][0x380] ;  /* 0x0000e000ff187b82 */ /* 0x000ee20000000a00 */
[----:B------:R-:W-:Y:S01]  /*0230*/  MOV R21, R3 ;  /* 0x0000000300157202 */ /* 0x000fe20000000f00 */
[----:B------:R-:W4:Y:S01]  /*0240*/  LDCU UR5, c[0x0][0x39c] ;  /* 0x00007380ff0577ac */ /* 0x000f220008000800 */
[----:B------:R-:W-:Y:S01]  /*0250*/  ULOP3.LUT UR4, UR4, 0xffffffe, URZ, 0xc0, !UPT ;  /* 0x0ffffffe04047892 */ /* 0x000fe2000f8ec0ff */
[----:B0-----:R-:W-:-:S03]  /*0260*/  IMAD R9, R9, UR10, R0 ;  /* 0x0000000a09097c24 */ /* 0x001fc6000f8e0200 */
[----:B------:R-:W-:Y:S01]  /*0270*/  UIADD3 UR4, UPT, UPT, -UR4, URZ, URZ ;  /* 0x000000ff04047290 */ /* 0x000fe2000fffe1ff */
[----:B------:R-:W-:Y:S01]  /*0280*/  IMAD R18, R3, UR10, R0 ;  /* 0x0000000a03127c24 */ /* 0x000fe2000f8e0200 */
[----:B--2---:R-:W-:Y:S02]  /*0290*/  ISETP.GE.AND P1, PT, R23, UR11, PT ;  /* 0x0000000b17007c0c */ /* 0x004fe4000bf26270 */
[C---:B------:R-:W-:Y:S02]  /*02a0*/  LEA R16, R13.reuse, R9, 0x3 ;  /* 0x000000090d107211 */ /* 0x040fe400078e18ff */
[----:B------:R-:W-:-:S09]  /*02b0*/  LEA R18, R13, R18, 0x3 ;  /* 0x000000120d127211 */ /* 0x000fd200078e18ff */
.L_x_8:
[----:B-1----:R-:W-:Y:S01]  /*02c0*/  ISETP.GE.AND P0, PT, R2, R17, PT ;  /* 0x000000110200720c */ /* 0x002fe20003f06270 */
[----:B----4-:R-:W-:Y:S01]  /*02d0*/  UMOV UR7, UR5 ;  /* 0x0000000500077c82 */ /* 0x010fe20008000000 */
[----:B------:R-:W-:Y:S01]  /*02e0*/  HFMA2 R10, -RZ, RZ, 0, 0 ;  /* 0x00000000ff0a7431 */ /* 0x000fe200000001ff */
[----:B------:R-:W-:Y:S01]  /*02f0*/  ISETP.GE.OR P2, PT, R20, UR7, P1 ;  /* 0x0000000714007c0c */ /* 0x000fe20008f46670 */
[----:B------:R-:W-:Y:S01]  /*0300*/  IMAD.MOV.U32 R22, RZ, RZ, RZ ;  /* 0x000000ffff167224 */ /* 0x000fe200078e00ff */
[----:B------:R-:W-:Y:S01]  /*0310*/  ISETP.GE.OR P3, PT, R21, UR7, P0 ;  /* 0x0000000715007c0c */ /* 0x000fe20008766670 */
[----:B---3--:R-:W-:-:S10]  /*0320*/  IMAD.WIDE R26, R19, 0x4, R24 ;  /* 0x00000004131a7825 */ /* 0x008fd400078e0218 */
[----:B------:R-:W2:Y:S02]  /*0330*/  @!P2 LDG.E R10, desc[UR8][R26.64] ;  /* 0x000000081a0aa981 */ /* 0x000ea4000c1e1900 */
[----:B------:R-:W0:Y:S02]  /*0340*/  @!P3 LDC.64 R8, c[0x0][0x388] ;  /* 0x0000e200ff08bb82 */ /* 0x000e240000000a00 */
        /* <DEDUP_REMOVED lines=9> */
[----:B------:R-:W-:Y:S01]  /*03e0*/  LDS R22, [R4+0xa0] ;  /* 0x0000a00004167984 */ /* 0x000fe20000000800 */
[----:B0-----:R-:W-:-:S03]  /*03f0*/  FFMA R28, R12, R28, R11 ;  /* 0x0000001c0c1c7223 */ /* 0x001fc6000000000b */
[----:B------:R-:W0:Y:S01]  /*0400*/  LDS R12, [R4+0x60] ;  /* 0x00006000040c7984 */ /* 0x000e220000000800 */
[----:B-1----:R-:W-:-:S03]  /*0410*/  FFMA R28, R9, R13, R28 ;  /* 0x0000000d091c7223 */ /* 0x002fc6000000001c */
[----:B------:R-:W-:Y:S04]  /*0420*/  LDS R13, [R4+0x80] ;  /* 0x00008000040d7984 */ /* 0x000fe80000000800 */
[----:B------:R-:W1:Y:S01]  /*0430*/  LDS.128 R8, [R5+0x10] ;  /* 0x0000100005087984 */ /* 0x000e620000000c00 */
[----:B--2---:R-:W-:-:S04]  /*0440*/  FFMA R29, R29, R14, R28 ;  /* 0x0000000e1d1d7223 */ /* 0x004fc8000000001c */
[----:B0-----:R-:W-:-:S04]  /*0450*/  FFMA R15, R12, R15, R29 ;  /* 0x0000000f0c0f7223 */ /* 0x001fc8000000001d */
[----:B-1----:R-:W-:Y:S02]  /*0460*/  FFMA R14, R8, R13, R15 ;  /* 0x0000000d080e7223 */ /* 0x002fe4000000000f */
[----:B------:R-:W0:Y:S04]  /*0470*/  LDS R15, [R4+0xc0] ;  /* 0x0000c000040f7984 */ /* 0x000e280000000800 */
[----:B------:R-:W1:Y:S01]  /*0480*/  LDS R8, [R4+0xe0] ;  /* 0x0000e00004087984 */ /* 0x000e620000000800 */
[----:B------:R-:W-:Y:S01]  /*0490*/  IADD3 R12, PT, PT, R20, 0x8, RZ ;  /* 0x00000008140c7810 */ /* 0x000fe20007ffe0ff */
[----:B------:R-:W-:Y:S03]  /*04a0*/  BAR.SYNC.DEFER_BLOCKING 0x0 ;  /* 0x0000000000007b1d */ /* 0x000fe60000010000 */
[----:B------:R-:W-:-:S02]  /*04b0*/  ISETP.GE.OR P2, PT, R12, UR7, P1 ;  /* 0x000000070c007c0c */ /* 0x000fc40008f46670 */
[----:B------:R-:W-:-:S11]  /*04c0*/  MOV R29, RZ ;  /* 0x000000ff001d7202 */ /* 0x000fd60000000f00 */
[----:B------:R-:W2:Y:S01]  /*04d0*/  @!P2 LDG.E R29, desc[UR8][R26.64+0x20] ;  /* 0x000020081a1da981 */ /* 0x000ea2000c1e1900 */
[----:B------:R-:W-:-:S04]  /*04e0*/  IADD3 R12, PT, PT, R21, 0x8, RZ ;  /* 0x00000008150c7810 */ /* 0x000fc80007ffe0ff */
[----:B------:R-:W-:-:S13]  /*04f0*/  ISETP.GE.OR P0, PT, R12, UR7, P0 ;  /* 0x000000070c007c0c */ /* 0x000fda0008706670 */
[----:B------:R-:W3:Y:S01]  /*0500*/  @!P0 LDC.64 R12, c[0x0][0x388] ;  /* 0x0000e200ff0c8b82 */ /* 0x000ee20000000a00 */
[----:B--2---:R3:W-:Y:S02]  /*0510*/  STS [R6], R29 ;  /* 0x0000001d06007388 */ /* 0x0047e40000000800 */
[----:B---3--:R-:W-:-:S04]  /*0520*/  @!P0 IMAD.WIDE R28, R16, 0x4, R12 ;  /* 0x00000004101c8825 */ /* 0x008fc800078e020c */
[----:B------:R-:W-:-:S06]  /*0530*/  HFMA2 R12, -RZ, RZ, 0, 0 ;  /* 0x00000000ff0c7431 */ /* 0x000fcc00000001ff */
[----:B------:R-:W2:Y:S01]  /*0540*/  @!P0 LDG.E R12, desc[UR8][R28.64] ;  /* 0x000000081c0c8981 */ /* 0x000ea2000c1e1900 */
[----:B------:R-:W-:-:S04]  /*0550*/  FFMA R14, R22, R9, R14 ;  /* 0x00000009160e7223 */ /* 0x000fc8000000000e */
[----:B0-----:R-:W-:-:S04]  /*0560*/  FFMA R10, R15, R10, R14 ;  /* 0x0000000a0f0a7223 */ /* 0x001fc8000000000e */
[----:B-1----:R-:W-:Y:S01]  /*0570*/  FFMA R11, R8, R11, R10 ;  /* 0x0000000b080b7223 */ /* 0x002fe2000000000a */
[----:B------:R-:W-:-:S04]  /*0580*/  UIADD3 UR4, UPT, UPT, UR4, 0x2, URZ ;  /* 0x0000000204047890 */ /* 0x000fc8000fffe0ff */
[----:B------:R-:W-:Y:S01]  /*0590*/  UISETP.NE.AND UP0, UPT, UR4, URZ, UPT ;  /* 0x000000ff0400728c */ /* 0x000fe2000bf05270 */
[----:B------:R-:W-:Y:S01]  /*05a0*/  IADD3 R19, PT, PT, R19, 0x10, RZ ;  /* 0x0000001013137810 */ /* 0x000fe20007ffe0ff */
[----:B------:R-:W-:Y:S01]  /*05b0*/  VIADD R21, R21, 0x10 ;  /* 0x0000001015157836 */ /* 0x000fe20000000000 */
[----:B------:R-:W-:Y:S02]  /*05c0*/  IADD3 R20, PT, PT, R20, 0x10, RZ ;  /* 0x0000001014147810 */ /* 0x000fe40007ffe0ff */
[C---:B------:R-:W-:Y:S02]  /*05d0*/  LEA R18, R17.reuse, R18, 0x4 ;  /* 0x0000001211127211 */ /* 0x040fe400078e20ff */
[----:B------:R-:W-:Y:S01]  /*05e0*/  LEA R16, R17, R16, 0x4 ;  /* 0x0000001011107211 */ /* 0x000fe200078e20ff */
[----:B--2---:R-:W-:Y:S01]  /*05f0*/  STS [R7], R12 ;  /* 0x0000000c07007388 */ /* 0x004fe20000000800 */
[----:B------:R-:W-:Y:S06]  /*0600*/  BAR.SYNC.DEFER_BLOCKING 0x0 ;  /* 0x0000000000007b1d */ /* 0x000fec0000010000 */
[----:B------:R-:W-:Y:S04]  /*0610*/  LDS R9, [R4] ;  /* 0x0000000004097984 */ /* 0x000fe80000000800 */
[----:B------:R-:W0:Y:S04]  /*0620*/  LDS.128 R12, [R5] ;  /* 0x00000000050c7984 */ /* 0x000e280000000c00 */
[----:B------:R-:W1:Y:S04]  /*0630*/  LDS R26, [R4+0x20] ;  /* 0x00002000041a7984 */ /* 0x000e680000000800 */
[----:B------:R-:W2:Y:S04]  /*0640*/  LDS R27, [R4+0x40] ;  /* 0x00004000041b7984 */ /* 0x000ea80000000800 */
[----:B------:R-:W3:Y:S04]  /*0650*/  LDS R22, [R4+0x60] ;  /* 0x0000600004167984 */ /* 0x000ee80000000800 */
[----:B------:R-:W-:Y:S01]  /*0660*/  LDS R29, [R4+0xa0] ;  /* 0x0000a000041d7984 */ /* 0x000fe20000000800 */
[----:B0-----:R-:W-:-:S03]  /*0670*/  FFMA R8, R12, R9, R11 ;  /* 0x000000090c087223 */ /* 0x001fc6000000000b */
[----:B------:R-:W-:Y:S01]  /*0680*/  LDS R12, [R4+0xc0] ;  /* 0x0000c000040c7984 */ /* 0x000fe20000000800 */
[----:B-1----:R-:W-:-:S03]  /*0690*/  FFMA R8, R26, R13, R8 ;  /* 0x0000000d1a087223 */ /* 0x002fc60000000008 */
[----:B------:R-:W-:Y:S01]  /*06a0*/  LDS R13, [R4+0x80] ;  /* 0x00008000040d7984 */ /* 0x000fe20000000800 */
[----:B--2---:R-:W-:-:S03]  /*06b0*/  FFMA R27, R27, R14, R8 ;  /* 0x0000000e1b1b7223 */ /* 0x004fc60000000008 */
[----:B------:R-:W0:Y:S01]  /*06c0*/  LDS.128 R8, [R5+0x10] ;  /* 0x0000100005087984 */ /* 0x000e220000000c00 */
[----:B---3--:R-:W-:-:S03]  /*06d0*/  FFMA R15, R22, R15, R27 ;  /* 0x0000000f160f7223 */ /* 0x008fc6000000001b */
[----:B------:R-:W1:Y:S01]  /*06e0*/  LDS R27, [R4+0xe0] ;  /* 0x0000e000041b7984 */ /* 0x000e620000000800 */
[----:B0-----:R-:W-:-:S04]  /*06f0*/  FFMA R8, R8, R13, R15 ;  /* 0x0000000d08087223 */ /* 0x001fc8000000000f */
[----:B------:R-:W-:-:S04]  /*0700*/  FFMA R9, R29, R9, R8 ;  /* 0x000000091d097223 */ /* 0x000fc80000000008 */
[----:B------:R-:W-:-:S04]  /*0710*/  FFMA R10, R12, R10, R9 ;  /* 0x0000000a0c0a7223 */ /* 0x000fc80000000009 */
[----:B-1----:R-:W-:Y:S01]  /*0720*/  FFMA R11, R27, R11, R10 ;  /* 0x0000000b1b0b7223 */ /* 0x002fe2000000000a */
[----:B------:R-:W-:Y:S06]  /*0730*/  BAR.SYNC.DEFER_BLOCKING 0x0 ;  /* 0x0000000000007b1d */ /* 0x000fec0000010000 */
[----:B------:R-:W-:Y:S05]  /*0740*/  BRA.U UP0, `(.L_x_8) ;  /* 0xfffffff900dc7547 */ /* 0x000fea000b83ffff */
[----:B------:R-:W-:-:S12]  /*0750*/  ULOP3.LUT UR4, UR6, 0x7ffffff0, URZ, 0xc0, !UPT ;  /* 0x7ffffff006047892 */ /* 0x000fd8000f8ec0ff */
.L_x_7:
[----:B------:R-:W-:-:S09]  /*0760*/  ULOP3.LUT UP0, URZ, UR6, 0x8, URZ, 0xc0, !UPT ;  /* 0x0000000806ff7892 */ /* 0x000fd2000f80c0ff */
[----:B------:R-:W-:Y:S05]  /*0770*/  BRA.U !UP0, `(.L_x_6) ;  /* 0x0000000108a07547 */ /* 0x000fea000b800000 */
[----:B------:R-:W0:Y:S01]  /*0780*/  LDCU UR5, c[0x0][0x398] ;  /* 0x00007300ff0577ac */ /* 0x000e220008000800 */
[----:B------:R-:W-:Y:S02]  /*0790*/  IADD3 R0, PT, PT, R0, UR4, RZ ;  /* 0x0000000400007c10 */ /* 0x000fe4000fffe0ff */
[----:B------:R-:W-:Y:S01]  /*07a0*/  IADD3 R13, PT, PT, R3, UR4, RZ ;  /* 0x00000004030d7c10 */ /* 0x000fe2000fffe0ff */
[----:B------:R-:W1:Y:S01]  /*07b0*/  LDCU UR6, c[0x0][0x3a0] ;  /* 0x00007400ff0677ac */ /* 0x000e620008000800 */
[----:B------:R-:W-:Y:S02]  /*07c0*/  ISETP.GE.AND P0, PT, R0, UR7, PT ;  /* 0x0000000700007c0c */ /* 0x000fe4000bf06270 */
[----:B------:R-:W-:Y:S02]  /*07d0*/  ISETP.GE.AND P1, PT, R13, UR7, PT ;  /* 0x000000070d007c0c */ /* 0x000fe4000bf26270 */
[----:B0-----:R-:W-:Y:S02]  /*07e0*/  ISETP.GE.OR P0, PT, R23, UR5, P0 ;  /* 0x0000000517007c0c */ /* 0x001fe40008706670 */
[----:B-1----:R-:W-:-:S11]  /*07f0*/  ISETP.GE.OR P1, PT, R2, UR6, P1 ;  /* 0x0000000602007c0c */ /* 0x002fd60008f26670 */
[----:B------:R-:W0:Y:S01]  /*0800*/  @!P0 LDC.64 R16, c[0x0][0x380] ;  /* 0x0000e000ff108b82 */ /* 0x000e220000000a00 */
[----:B------:R-:W-:Y:S02]  /*0810*/  @!P0 IMAD R3, R23, UR7, R0 ;  /* 0x0000000717038c24 */ /* 0x000fe4000f8e0200 */
[----:B------:R-:W-:Y:S02]  /*0820*/  HFMA2 R0, -RZ, RZ, 0, 0 ;  /* 0x00000000ff007431 */ /* 0x000fe400000001ff */
[----:B------:R-:W-:-:S03]  /*0830*/  @!P1 IMAD R13, R13, UR6, R2 ;  /* 0x000000060d0d9c24 */ /* 0x000fc6000f8e0202 */
[----:B------:R-:W1:Y:S01]  /*0840*/  @!P1 LDC.64 R8, c[0x0][0x388] ;  /* 0x0000e200ff089b82 */ /* 0x000e620000000a00 */
[----:B0-----:R-:W-:Y:S01]  /*0850*/  @!P0 IMAD.WIDE R16, R3, 0x4, R16 ;  /* 0x0000000403108825 */ /* 0x001fe200078e0210 */
[----:B------:R-:W-:-:S06]  /*0860*/  MOV R3, RZ ;  /* 0x000000ff00037202 */ /* 0x000fcc0000000f00 */
[----:B------:R-:W2:Y:S01]  /*0870*/  @!P0 LDG.E R3, desc[UR8][R16.64] ;  /* 0x0000000810038981 */ /* 0x000ea2000c1e1900 */
[----:B-1----:R-:W-:-:S05]  /*0880*/  @!P1 IMAD.WIDE R8, R13, 0x4, R8 ;  /* 0x000000040d089825 */ /* 0x002fca00078e0208 */
        /* <DEDUP_REMOVED lines=9> */
[----:B------:R-:W-:Y:S04]  /*0920*/  LDS R22, [R4+0x80] ;  /* 0x0000800004167984 */ /* 0x000fe80000000800 */
[----:B------:R-:W4:Y:S04]  /*0930*/  LDS.128 R16, [R5+0x10] ;  /* 0x0000100005107984 */ /* 0x000f280000000c00 */
[----:B------:R-:W5:Y:S04]  /*0940*/  LDS R9, [R4+0xa0] ;  /* 0x0000a00004097984 */ /* 0x000f680000000800 */
[----:B------:R-:W5:Y:S04]  /*0950*/  LDS R6, [R4+0xc0] ;  /* 0x0000c00004067984 */ /* 0x000f680000000800 */
[----:B------:R-:W5:Y:S01]  /*0960*/  LDS R3, [R4+0xe0] ;  /* 0x0000e00004037984 */ /* 0x000f620000000800 */
[----:B0-----:R-:W-:-:S04]  /*0970*/  FFMA R10, R12, R10, R11 ;  /* 0x0000000a0c0a7223 */ /* 0x001fc8000000000b */
[----:B-1----:R-:W-:-:S04]  /*0980*/  FFMA R13, R21, R13, R10 ;  /* 0x0000000d150d7223 */ /* 0x002fc8000000000a */
[----:B--2---:R-:W-:-:S04]  /*0990*/  FFMA R14, R20, R14, R13 ;  /* 0x0000000e140e7223 */ /* 0x004fc8000000000d */
[----:B---3--:R-:W-:-:S04]  /*09a0*/  FFMA R15, R25, R15, R14 ;  /* 0x0000000f190f7223 */ /* 0x008fc8000000000e */
[----:B----4-:R-:W-:-:S04]  /*09b0*/  FFMA R16, R16, R22, R15 ;  /* 0x0000001610107223 */ /* 0x010fc8000000000f */
[----:B-----5:R-:W-:-:S04]  /*09c0*/  FFMA R9, R9, R17, R16 ;  /* 0x0000001109097223 */ /* 0x020fc80000000010 */
[----:B------:R-:W-:-:S04]  /*09d0*/  FFMA R6, R6, R18, R9 ;  /* 0x0000001206067223 */ /* 0x000fc80000000009 */
[----:B------:R-:W-:Y:S01]  /*09e0*/  FFMA R11, R3, R19, R6 ;  /* 0x00000013030b7223 */ /* 0x000fe20000000006 */
[----:B------:R-:W-:Y:S06]  /*09f0*/  BAR.SYNC.DEFER_BLOCKING 0x0 ;  /* 0x0000000000007b1d */ /* 0x000fec0000010000 */
.L_x_6:
[----:B------:R-:W0:Y:S01]  /*0a00*/  LDCU UR4, c[0x0][0x3a0] ;  /* 0x00007400ff0477ac */ /* 0x000e220008000800 */
[----:B------:R-:W1:Y:S01]  /*0a10*/  LDCU UR5, c[0x0][0x398] ;  /* 0x00007300ff0577ac */ /* 0x000e620008000800 */
[----:B0-----:R-:W-:-:S04]  /*0a20*/  ISETP.GE.AND P0, PT, R2, UR4, PT ;  /* 0x0000000402007c0c */ /* 0x001fc8000bf06270 */
[----:B-1----:R-:W-:-:S13]  /*0a30*/  ISETP.GE.OR P0, PT, R23, UR5, P0 ;  /* 0x0000000517007c0c */ /* 0x002fda0008706670 */
[----:B------:R-:W-:Y:S05]  /*0a40*/  @P0 EXIT ;  /* 0x000000000000094d */ /* 0x000fea0003800000 */
[----:B------:R-:W0:Y:S01]  /*0a50*/  LDC.64 R4, c[0x0][0x390] ;  /* 0x0000e400ff047b82 */ /* 0x000e220000000a00 */
[----:B------:R-:W-:-:S04]  /*0a60*/  IMAD R3, R23, UR4, R2 ;  /* 0x0000000417037c24 */ /* 0x000fc8000f8e0202 */
[----:B0-----:R-:W-:-:S05]  /*0a70*/  IMAD.WIDE.U32 R2, R3, 0x4, R4 ;  /* 0x0000000403027825 */ /* 0x001fca00078e0004 */
[----:B------:R-:W-:Y:S01]  /*0a80*/  STG.E desc[UR8][R2.64], R11 ;  /* 0x0000000b02007986 */ /* 0x000fe2000c101908 */
[----:B------:R-:W-:Y:S05]  /*0a90*/  EXIT ;  /* 0x000000000000794d */ /* 0x000fea0003800000 */
.L_x_9:
        /* <DEDUP_REMOVED lines=14> */
.L_x_38:


//--------------------- .text._Z14matrixMul1DColPfS_S_iii --------------------------
	.section	.text._Z14matrixMul1DColPfS_S_iii,"ax",@progbits
	.align	128
        .global         _Z14matrixMul1DColPfS_S_iii
        .type           _Z14matrixMul1DColPfS_S_iii,@function
        .size           _Z14matrixMul1DColPfS_S_iii,(.L_x_39 - _Z14matrixMul1DColPfS_S_iii)
        .other          _Z14matrixMul1DColPfS_S_iii,@"STO_CUDA_ENTRY STV_DEFAULT"
_Z14matrixMul1DColPfS_S_iii:
.text._Z14matrixMul1DColPfS_S_iii:
[----:B------:R-:W-:Y:S01]  /*0000*/  LDC R1, c[0x0][0x37c] ;  /* 0x0000df00ff017b82 */ /* 0x000fe20000000800 */
[----:B------:R-:W0:Y:S07]  /*0010*/  S2R R5, SR_TID.X ;  /* 0x0000000000057919 */ /* 0x000e2e0000002100 */
[----:B------:R-:W0:Y:S08]  /*0020*/  S2UR UR4, SR_CTAID.X ;  /* 0x00000000000479c3 */ /* 0x000e300000002500 */
[----:B------:R-:W0:Y:S08]  /*0030*/  LDC R0, c[0x0][0x360] ;  /* 0x0000d800ff007b82 */ /* 0x000e300000000800 */
[----:B------:R-:W1:Y:S08]  /*0040*/  LDC R2, c[0x0][0x398] ;  /* 0x0000e600ff027b82 */ /* 0x000e700000000800 */
[----:B------:R-:W2:Y:S01]  /*0050*/  LDC R3, c[0x0][0x3a0] ;  /* 0x0000e800ff037b82 */ /* 0x000ea20000000800 */
[----:B0-----:R-:W-:Y:S01]  /*0060*/  IMAD R0, R0, UR4, R5 ;  /* 0x0000000400007c24 */ /* 0x001fe2000f8e0205 */
[----:B-1----:R-:W-:-:S04]  /*0070*/  ISETP.GE.AND P0, PT, R2, 0x1, PT ;  /* 0x000000010200780c */ /* 0x002fc80003f06270 */
[----:B--2---:R-:W-:-:S13]  /*0080*/  ISETP.GE.OR P0, PT, R0, R3, !P0 ;  /* 0x000000030000720c */ /* 0x004fda0004706670 */
[----:B------:R-:W-:Y:S05]  /*0090*/  @P0 EXIT ;  /* 0x000000000000094d */ /* 0x000fea0003800000 */
[----:B------:R-:W0:Y:S01]  /*00a0*/  LDC R13, c[0x0][0x39c] ;  /* 0x0000e700ff0d7b82 */ /* 0x000e220000000800 */
[----:B------:R-:W1:Y:S01]  /*00b0*/  LDCU.64 UR6, c[0x0][0x358] ;  /* 0x00006b00ff0677ac */ /* 0x000e620008000a00 */
[----:B0-----:R-:W-:-:S13]  /*00c0*/  ISETP.GE.AND P0, PT, R13, 0x1, PT ;  /* 0x000000010d00780c */ /* 0x001fda0003f06270 */
[----:B-1----:R-:W-:Y:S05]  /*00d0*/  @!P0 BRA `(.L_x_10) ;  /* 0x0000000800288947 */ /* 0x002fea0003800000 */
[C---:B------:R-:W-:Y:S01]  /*00e0*/  LOP3.LUT R19, R13.reuse, 0x7, RZ, 0xc0, !PT ;  /* 0x000000070d137812 */ /* 0x040fe200078ec0ff */
[----:B------:R-:W-:Y:S01]  /*00f0*/  HFMA2 R15, -RZ, RZ, 0, 0 ;  /* 0x00000000ff0f7431 */ /* 0x000fe200000001ff */
[----:B------:R-:W-:Y:S02]  /*0100*/  LOP3.LUT R12, R13, 0x7ffffff8, RZ, 0xc0, !PT ;  /* 0x7ffffff80d0c7812 */ /* 0x000fe400078ec0ff */
[----:B------:R-:W-:Y:S02]  /*0110*/  IADD3 R2, PT, PT, R19, -0x1, RZ ;  /* 0xffffffff13027810 */ /* 0x000fe40007ffe0ff */
[----:B------:R-:W-:Y:S02]  /*0120*/  LOP3.LUT R13, R13, 0x3, RZ, 0xc0, !PT ;  /* 0x000000030d0d7812 */ /* 0x000fe400078ec0ff */
[----:B------:R-:W-:Y:S02]  /*0130*/  ISETP.GE.U32.AND P0, PT, R2, 0x3, PT ;  /* 0x000000030200780c */ /* 0x000fe40003f06070 */
[----:B------:R-:W-:-:S11]  /*0140*/  IADD3 R14, PT, PT, -R12, RZ, RZ ;  /* 0x000000ff0c0e7210 */ /* 0x000fd60007ffe1ff */
.L_x_15:
[----:B------:R-:W0:Y:S01]  /*0150*/  LDC R10, c[0x0][0x39c] ;  /* 0x0000e700ff0a7b82 */ /* 0x000e220000000800 */
[----:B------:R-:W-:Y:S02]  /*0160*/  MOV R18, RZ ;  /* 0x000000ff00127202 */ /* 0x000fe40000000f00 */
[----:B------:R-:W-:Y:S02]  /*0170*/  MOV R17, RZ ;  /* 0x000000ff00117202 */ /* 0x000fe40000000f00 */
[----:B0-----:R-:W-:Y:S01]  /*0180*/  ISETP.GE.U32.AND P1, PT, R10, 0x8, PT ;  /* 0x000000080a00780c */ /* 0x001fe20003f26070 */
[----:B------:R-:W-:-:S12]  /*0190*/  IMAD R16, R15, R10, RZ ;  /* 0x0000000a0f107224 */ /* 0x000fd800078e02ff */
[----:B------:R-:W-:Y:S05]  /*01a0*/  @!P1 BRA `(.L_x_11) ;  /* 0x0000000000c89947 */ /* 0x000fea0003800000 */
[----:B------:R-:W0:Y:S01]  /*01b0*/  LDC.64 R2, c[0x0][0x380] ;  /* 0x0000e000ff027b82 */ /* 0x000e220000000a00 */
[----:B------:R-:W-:Y:S02]  /*01c0*/  MOV R18, RZ ;  /* 0x000000ff00127202 */ /* 0x000fe40000000f00 */
[----:B------:R-:W-:Y:S02]  /*01d0*/  MOV R17, R0 ;  /* 0x0000000000117202 */ /* 0x000fe40000000f00 */
[----:B------:R-:W-:Y:S01]  /*01e0*/  MOV R11, R14 ;  /* 0x0000000e000b7202 */ /* 0x000fe20000000f00 */
[----:B0-----:R-:W-:-:S03]  /*01f0*/  IMAD.WIDE.U32 R2, R16, 0x4, R2 ;  /* 0x0000000410027825 */ /* 0x001fc600078e0002 */
[----:B------:R-:W-:-:S04]  /*0200*/  IADD3 R5, P1, PT, R2, 0x10, RZ ;  /* 0x0000001002057810 */ /* 0x000fc80007f3e0ff */
[----:B------:R-:W-:-:S09]  /*0210*/  IADD3.X R6, PT, PT, RZ, R3, RZ, P1, !PT ;  /* 0x00000003ff067210 */ /* 0x000fd20000ffe4ff */
.L_x_12:
[----:B------:R-:W0:Y:S01]  /*0220*/  LDC.64 R22, c[0x0][0x388] ;  /* 0x0000e200ff167b82 */ /* 0x000e220000000a00 */
[----:B------:R-:W-:Y:S02]  /*0230*/  MOV R2, R5 ;  /* 0x0000000500027202 */ /* 0x000fe40000000f00 */
[----:B------:R-:W-:-:S05]  /*0240*/  MOV R3, R6 ;  /* 0x0000000600037202 */ /* 0x000fca0000000f00 */
[----:B------:R-:W1:Y:S01]  /*0250*/  LDC R25, c[0x0][0x3a0] ;  /* 0x0000e800ff197b82 */ /* 0x000e620000000800 */
[----:B------:R-:W2:Y:S04]  /*0260*/  LDG.E R29, desc[UR6][R2.64+-0x10] ;  /* 0xfffff006021d7981 */ /* 0x000ea8000c1e1900 */
[----:B------:R-:W3:Y:S04]  /*0270*/  LDG.E R24, desc[UR6][R2.64+-0xc] ;  /* 0xfffff40602187981 */ /* 0x000ee8000c1e1900 */
[----:B------:R-:W4:Y:S01]  /*0280*/  LDG.E R28, desc[UR6][R2.64+-0x4] ;  /* 0xfffffc06021c7981 */ /* 0x000f22000c1e1900 */
[----:B0-----:R-:W-:-:S05]  /*0290*/  IMAD.WIDE R22, R17, 0x4, R22 ;  /* 0x0000000411167825 */ /* 0x001fca00078e0216 */
[----:B------:R1:W2:Y:S02]  /*02a0*/  LDG.E R20, desc[UR6][R22.64] ;  /* 0x0000000616147981 */ /* 0x0002a4000c1e1900 */
[----:B-1----:R-:W-:-:S05]  /*02b0*/  IMAD.WIDE R22, R25, 0x4, R22 ;  /* 0x0000000419167825 */ /* 0x002fca00078e0216 */
[----:B------:R0:W3:Y:S01]  /*02c0*/  LDG.E R27, desc[UR6][R22.64] ;  /* 0x00000006161b7981 */ /* 0x0000e2000c1e1900 */
[----:B------:R-:W-:-:S04]  /*02d0*/  IMAD.WIDE R4, R25, 0x4, R22 ;  /* 0x0000000419047825 */ /* 0x000fc800078e0216 */
[C---:B------:R-:W-:Y:S02]  /*02e0*/  IMAD.WIDE R6, R25.reuse, 0x4, R4 ;  /* 0x0000000419067825 */ /* 0x040fe400078e0204 */
[----:B------:R-:W5:Y:S02]  /*02f0*/  LDG.E R5, desc[UR6][R4.64] ;  /* 0x0000000604057981 */ /* 0x000f64000c1e1900 */
[----:B------:R-:W-:Y:S02]  /*0300*/  IMAD.WIDE R8, R25, 0x4, R6 ;  /* 0x0000000419087825 */ /* 0x000fe400078e0206 */
[----:B------:R-:W4:Y:S04]  /*0310*/  LDG.E R6, desc[UR6][R6.64] ;  /* 0x0000000606067981 */ /* 0x000f28000c1e1900 */
[----:B------:R-:W4:Y:S04]  /*0320*/  LDG.E R4, desc[UR6][R2.64+0x4] ;  /* 0x0000040602047981 */ /* 0x000f28000c1e1900 */
[----:B------:R-:W4:Y:S01]  /*0330*/  LDG.E R7, desc[UR6][R2.64] ;  /* 0x0000000602077981 */ /* 0x000f22000c1e1900 */
[----:B--2---:R-:W-:-:S03]  /*0340*/  FFMA R29, R29, R20, R18 ;  /* 0x000000141d1d7223 */ /* 0x004fc60000000012 */
[----:B------:R-:W5:Y:S01]  /*0350*/  LDG.E R18, desc[UR6][R2.64+-0x8] ;  /* 0xfffff80602127981 */ /* 0x000f62000c1e1900 */
[----:B------:R-:W-:-:S03]  /*0360*/  IMAD.WIDE R20, R25, 0x4, R8 ;  /* 0x0000000419147825 */ /* 0x000fc600078e0208 */
[----:B------:R-:W2:Y:S01]  /*0370*/  LDG.E R8, desc[UR6][R8.64] ;  /* 0x0000000608087981 */ /* 0x000ea2000c1e1900 */
[----:B0-----:R-:W-:-:S03]  /*0380*/  IMAD.WIDE R22, R25, 0x4, R20 ;  /* 0x0000000419167825 */ /* 0x001fc600078e0214 */
[----:B------:R-:W2:Y:S01]  /*0390*/  LDG.E R20, desc[UR6][R20.64] ;  /* 0x0000000614147981 */ /* 0x000ea2000c1e1900 */
[----:B---3--:R-:W-:Y:S01]  /*03a0*/  FFMA R29, R24, R27, R29 ;  /* 0x0000001b181d7223 */ /* 0x008fe2000000001d */
[----:B------:R-:W-:Y:S02]  /*03b0*/  IMAD.WIDE R26, R25, 0x4, R22 ;  /* 0x00000004191a7825 */ /* 0x000fe400078e0216 */
[----:B------:R-:W3:Y:S04]  /*03c0*/  LDG.E R24, desc[UR6][R22.64] ;  /* 0x0000000616187981 */ /* 0x000ee8000c1e1900 */
[----:B------:R-:W3:Y:S04]  /*03d0*/  LDG.E R21, desc[UR6][R2.64+0x8] ;  /* 0x0000080602157981 */ /* 0x000ee8000c1e1900 */
[----:B------:R-:W3:Y:S04]  /*03e0*/  LDG.E R26, desc[UR6][R26.64] ;  /* 0x000000061a1a7981 */ /* 0x000ee8000c1e1900 */
[----:B------:R-:W3:Y:S01]  /*03f0*/  LDG.E R9, desc[UR6][R2.64+0xc] ;  /* 0x00000c0602097981 */ /* 0x000ee2000c1e1900 */
[----:B------:R-:W-:-:S04]  /*0400*/  IADD3 R11, PT, PT, R11, 0x8, RZ ;  /* 0x000000080b0b7810 */ /* 0x000fc80007ffe0ff */
[----:B------:R-:W-:Y:S02]  /*0410*/  ISETP.NE.AND P1, PT, R11, RZ, PT ;  /* 0x000000ff0b00720c */ /* 0x000fe40003f25270 */
[----:B------:R-:W-:Y:S01]  /*0420*/  LEA R17, R25, R17, 0x3 ;  /* 0x0000001119117211 */ /* 0x000fe200078e18ff */
[----:B-----5:R-:W-:-:S04]  /*0430*/  FFMA R5, R18, R5, R29 ;  /* 0x0000000512057223 */ /* 0x020fc8000000001d */
[----:B----4-:R-:W-:-:S04]  /*0440*/  FFMA R6, R28, R6, R5 ;  /* 0x000000061c067223 */ /* 0x010fc80000000005 */
[----:B--2---:R-:W-:-:S04]  /*0450*/  FFMA R7, R7, R8, R6 ;  /* 0x0000000807077223 */ /* 0x004fc80000000006 */
[----:B------:R-:W-:Y:S01]  /*0460*/  FFMA R4, R4, R20, R7 ;  /* 0x0000001404047223 */ /* 0x000fe20000000007 */
[----:B------:R-:W-:-:S03]  /*0470*/  IADD3 R5, P2, PT, R2, 0x20, RZ ;  /* 0x0000002002057810 */ /* 0x000fc60007f5e0ff */
[----:B---3--:R-:W-:Y:S01]  /*0480*/  FFMA R4, R21, R24, R4 ;  /* 0x0000001815047223 */ /* 0x008fe20000000004 */
[----:B------:R-:W-:-:S03]  /*0490*/  IADD3.X R6, PT, PT, RZ, R3, RZ, P2, !PT ;  /* 0x00000003ff067210 */ /* 0x000fc600017fe4ff */
[----:B------:R-:W-:Y:S01]  /*04a0*/  FFMA R18, R9, R26, R4 ;  /* 0x0000001a09127223 */ /* 0x000fe20000000004 */
[----:B------:R-:W-:Y:S06]  /*04b0*/  @P1 BRA `(.L_x_12) ;  /* 0xfffffffc00581947 */ /* 0x000fec000383ffff */
[----:B------:R-:W-:-:S07]  /*04c0*/  MOV R17, R12 ;  /* 0x0000000c00117202 */ /* 0x000fce0000000f00 */
.L_x_11:
[----:B------:R-:W-:-:S13]  /*04d0*/  ISETP.NE.AND P1, PT, R19, RZ, PT ;  /* 0x000000ff1300720c */ /* 0x000fda0003f25270 */
[----:B------:R-:W-:Y:S05]  /*04e0*/  @!P1 BRA `(.L_x_13) ;  /* 0x0000000000fc9947 */ /* 0x000fea0003800000 */
[----:B------:R-:W-:Y:S01]  /*04f0*/  ISETP.NE.AND P1, PT, R13, RZ, PT ;  /* 0x000000ff0d00720c */ /* 0x000fe20003f25270 */
[----:B------:R-:W-:-:S12]  /*0500*/  @!P0 BRA `(.L_x_14) ;  /* 0x0000000000708947 */ /* 0x000fd80003800000 */
[----:B------:R-:W0:Y:S01]  /*0510*/  LDC R11, c[0x0][0x3a0] ;  /* 0x0000e800ff0b7b82 */ /* 0x000e220000000800 */
[CC--:B------:R-:W-:Y:S02]  /*0520*/  IADD3 R9, PT, PT, R16.reuse, R17.reuse, RZ ;  /* 0x0000001110097210 */ /* 0x0c0fe40007ffe0ff */
[----:B------:R-:W-:-:S05]  /*0530*/  IADD3 R20, P2, PT, R16, R17, RZ ;  /* 0x0000001110147210 */ /* 0x000fca0007f5e0ff */
[----:B------:R-:W1:Y:S08]  /*0540*/  LDC.64 R4, c[0x0][0x388] ;  /* 0x0000e200ff047b82 */ /* 0x000e700000000a00 */
[----:B------:R-:W2:Y:S08]  /*0550*/  LDC.64 R6, c[0x0][0x380] ;  /* 0x0000e000ff067b82 */ /* 0x000eb00000000a00 */
[----:B------:R-:W3:Y:S01]  /*0560*/  LDC.64 R2, c[0x0][0x380] ;  /* 0x0000e000ff027b82 */ /* 0x000ee20000000a00 */
[----:B0-----:R-:W-:-:S04]  /*0570*/  IMAD R21, R17, R11, R0 ;  /* 0x0000000b11157224 */ /* 0x001fc800078e0200 */
[----:B-1----:R-:W-:Y:S01]  /*0580*/  IMAD.WIDE R4, R21, 0x4, R4 ;  /* 0x0000000415047825 */ /* 0x002fe200078e0204 */
[----:B------:R-:W-:-:S03]  /*0590*/  IADD3.X R21, PT, PT, RZ, RZ, RZ, P2, !PT ;  /* 0x000000ffff157210 */ /* 0x000fc600017fe4ff */
[----:B--2---:R-:W-:-:S04]  /*05a0*/  IMAD.WIDE.U32 R6, R9, 0x4, R6 ;  /* 0x0000000409067825 */ /* 0x004fc800078e0006 */
[----:B------:R-:W-:Y:S02]  /*05b0*/  IMAD.WIDE R8, R11, 0x4, R4 ;  /* 0x000000040b087825 */ /* 0x000fe400078e0204 */
[----:B------:R-:W2:Y:S01]  /*05c0*/  LDG.E R7, desc[UR6][R6.64] ;  /* 0x0000000606077981 */ /* 0x000ea2000c1e1900 */
[----:B---3--:R-:W-:-:S03]  /*05d0*/  LEA R2, P2, R20, R2, 0x2 ;  /* 0x0000000214027211 */ /* 0x008fc600078410ff */
[----:B------:R-:W2:Y:S01]  /*05e0*/  LDG.E R4, desc[UR6][R4.64] ;  /* 0x0000000604047981 */ /* 0x000ea2000c1e1900 */
[----:B------:R-:W-:Y:S01]  /*05f0*/  LEA.HI.X R3, R20, R3, R21, 0x2, P2 ;  /* 0x0000000314037211 */ /* 0x000fe200010f1415 */
[C---:B------:R-:W-:Y:S02]  /*0600*/  IMAD.WIDE R20, R11.reuse, 0x4, R8 ;  /* 0x000000040b147825 */ /* 0x040fe400078e0208 */
[----:B------:R-:W3:Y:S04]  /*0610*/  LDG.E R8, desc[UR6][R8.64] ;  /* 0x0000000608087981 */ /* 0x000ee8000c1e1900 */
[----:B------:R-:W3:Y:S01]  /*0620*/  LDG.E R24, desc[UR6][R2.64+0x4] ;  /* 0x0000040602187981 */ /* 0x000ee2000c1e1900 */
[----:B------:R-:W-:-:S03]  /*0630*/  IMAD.WIDE R22, R11, 0x4, R20 ;  /* 0x000000040b167825 */ /* 0x000fc600078e0214 */
[----:B------:R-:W4:Y:S04]  /*0640*/  LDG.E R20, desc[UR6][R20.64] ;  /* 0x0000000614147981 */ /* 0x000f28000c1e1900 */
[----:B------:R-:W4:Y:S04]  /*0650*/  LDG.E R26, desc[UR6][R2.64+0x8] ;  /* 0x00000806021a7981 */ /* 0x000f28000c1e1900 */
[----:B------:R-:W5:Y:S04]  /*0660*/  LDG.E R22, desc[UR6][R22.64] ;  /* 0x0000000616167981 */ /* 0x000f68000c1e1900 */
[----:B------:R-:W5:Y:S01]  /*0670*/  LDG.E R28, desc[UR6][R2.64+0xc] ;  /* 0x00000c06021c7981 */ /* 0x000f62000c1e1900 */
[----:B------:R-:W-:Y:S01]  /*0680*/  IADD3 R17, PT, PT, R17, 0x4, RZ ;  /* 0x0000000411117810 */ /* 0x000fe20007ffe0ff */
[----:B--2---:R-:W-:-:S04]  /*0690*/  FFMA R7, R7, R4, R18 ;  /* 0x0000000407077223 */ /* 0x004fc80000000012 */
[----:B---3--:R-:W-:-:S04]  /*06a0*/  FFMA R7, R24, R8, R7 ;  /* 0x0000000818077223 */ /* 0x008fc80000000007 */
[----:B----4-:R-:W-:-:S04]  /*06b0*/  FFMA R7, R26, R20, R7 ;  /* 0x000000141a077223 */ /* 0x010fc80000000007 */
[----:B-----5:R-:W-:-:S07]  /*06c0*/  FFMA R18, R28, R22, R7 ;  /* 0x000000161c127223 */ /* 0x020fce0000000007 */
.L_x_14:
[----:B------:R-:W-:Y:S05]  /*06d0*/  @!P1 BRA `(.L_x_13) ;  /* 0x0000000000809947 */ /* 0x000fea0003800000 */
[----:B------:R-:W-:Y:S01]  /*06e0*/  ISETP.NE.AND P2, PT, R13, 0x1, PT ;  /* 0x000000010d00780c */ /* 0x000fe20003f45270 */
[----:B------:R-:W0:Y:S01]  /*06f0*/  LDC.64 R8, c[0x0][0x380] ;  /* 0x0000e000ff087b82 */ /* 0x000e220000000a00 */
[----:B------:R-:W-:-:S07]  /*0700*/  LOP3.LUT P1, RZ, R10, 0x1, RZ, 0xc0, !PT ;  /* 0x000000010aff7812 */ /* 0x000fce000782c0ff */
[----:B------:R-:W1:Y:S04]  /*0710*/  LDC.64 R10, c[0x0][0x388] ;  /* 0x0000e200ff0a7b82 */ /* 0x000e680000000a00 */
[CC--:B------:R-:W-:Y:S02]  /*0720*/  @P2 IADD3 R21, P3, PT, R16.reuse, R17.reuse, RZ ;  /* 0x0000001110152210 */ /* 0x0c0fe40007f7e0ff */
[----:B------:R-:W-:Y:S02]  /*0730*/  @P2 IADD3 R25, PT, PT, R16, R17, RZ ;  /* 0x0000001110192210 */ /* 0x000fe40007ffe0ff */
[----:B------:R-:W2:Y:S01]  /*0740*/  @P2 LDC R23, c[0x0][0x3a0] ;  /* 0x0000e800ff172b82 */ /* 0x000ea20000000800 */
[----:B------:R-:W-:-:S07]  /*0750*/  @P2 IADD3.X R22, PT, PT, RZ, RZ, RZ, P3, !PT ;  /* 0x000000ffff162210 */ /* 0x000fce0001ffe4ff */
[----:B------:R-:W3:Y:S01]  /*0760*/  @P2 LDC.64 R2, c[0x0][0x380] ;  /* 0x0000e000ff022b82 */ /* 0x000ee20000000a00 */
[----:B0-----:R-:W-:-:S06]  /*0770*/  @P2 IMAD.WIDE.U32 R8, R25, 0x4, R8 ;  /* 0x0000000419082825 */ /* 0x001fcc00078e0008 */
[----:B------:R-:W4:Y:S01]  /*0780*/  @P2 LDG.E R9, desc[UR6][R8.64] ;  /* 0x0000000608092981 */ /* 0x000f22000c1e1900 */
[----:B------:R-:W0:Y:S08]  /*0790*/  @P1 LDC R20, c[0x0][0x3a0] ;  /* 0x0000e800ff141b82 */ /* 0x000e300000000800 */
[----:B------:R-:W5:Y:S01]  /*07a0*/  LDC.64 R4, c[0x0][0x380] ;  /* 0x0000e000ff047b82 */ /* 0x000f620000000a00 */
[C---:B--2---:R-:W-:Y:S01]  /*07b0*/  @P2 IMAD R27, R17.reuse, R23, R0 ;  /* 0x00000017111b2224 */ /* 0x044fe200078e0200 */
[----:B------:R-:W-:-:S03]  /*07c0*/  @P2 IADD3 R17, PT, PT, R17, 0x2, RZ ;  /* 0x0000000211112810 */ /* 0x000fc60007ffe0ff */
[----:B-1----:R-:W-:-:S03]  /*07d0*/  @P2 IMAD.WIDE R10, R27, 0x4, R10 ;  /* 0x000000041b0a2825 */ /* 0x002fc600078e020a */
[----:B------:R-:W1:Y:S01]  /*07e0*/  LDC.64 R6, c[0x0][0x388] ;  /* 0x0000e200ff067b82 */ /* 0x000e620000000a00 */
[----:B---3--:R-:W-:-:S04]  /*07f0*/  @P2 LEA R2, P3, R21, R2, 0x2 ;  /* 0x0000000215022211 */ /* 0x008fc800078610ff */
[----:B------:R-:W-:Y:S01]  /*0800*/  @P2 LEA.HI.X R3, R21, R3, R22, 0x2, P3 ;  /* 0x0000000315032211 */ /* 0x000fe200018f1416 */
[----:B------:R-:W-:Y:S01]  /*0810*/  @P2 IMAD.WIDE R22, R23, 0x4, R10 ;  /* 0x0000000417162825 */ /* 0x000fe200078e020a */
[----:B------:R-:W-:Y:S02]  /*0820*/  @P1 IADD3 R21, PT, PT, R16, R17, RZ ;  /* 0x0000001110151210 */ /* 0x000fe40007ffe0ff */
[----:B------:R-:W4:Y:S01]  /*0830*/  @P2 LDG.E R16, desc[UR6][R10.64] ;  /* 0x000000060a102981 */ /* 0x000f22000c1e1900 */
[----:B0-----:R-:W-:-:S03]  /*0840*/  @P1 IMAD R17, R17, R20, R0 ;  /* 0x0000001411111224 */ /* 0x001fc600078e0200 */
[----:B------:R-:W2:Y:S01]  /*0850*/  @P2 LDG.E R2, desc[UR6][R2.64+0x4] ;  /* 0x0000040602022981 */ /* 0x000ea2000c1e1900 */
[----:B-----5:R-:W-:-:S03]  /*0860*/  @P1 IMAD.WIDE.U32 R4, R21, 0x4, R4 ;  /* 0x0000000415041825 */ /* 0x020fc600078e0004 */
[----:B------:R-:W2:Y:S04]  /*0870*/  @P2 LDG.E R22, desc[UR6][R22.64] ;  /* 0x0000000616162981 */ /* 0x000ea8000c1e1900 */
[----:B------:R-:W3:Y:S01]  /*0880*/  @P1 LDG.E R5, desc[UR6][R4.64] ;  /* 0x0000000604051981 */ /* 0x000ee2000c1e1900 */
[----:B-1----:R-:W-:-:S06]  /*0890*/  @P1 IMAD.WIDE R6, R17, 0x4, R6 ;  /* 0x0000000411061825 */ /* 0x002fcc00078e0206 */
[----:B------:R-:W3:Y:S01]  /*08a0*/  @P1 LDG.E R6, desc[UR6][R6.64] ;  /* 0x0000000606061981 */ /* 0x000ee2000c1e1900 */
[----:B----4-:R-:W-:-:S04]  /*08b0*/  @P2 FFMA R9, R9, R16, R18 ;  /* 0x0000001009092223 */ /* 0x010fc80000000012 */
[----:B--2---:R-:W-:-:S04]  /*08c0*/  @P2 FFMA R18, R2, R22, R9 ;  /* 0x0000001602122223 */ /* 0x004fc80000000009 */
[----:B---3--:R-:W-:-:S07]  /*08d0*/  @P1 FFMA R18, R5, R6, R18 ;  /* 0x0000000605121223 */ /* 0x008fce0000000012 */
.L_x_13:
[----:B------:R-:W0:Y:S01]  /*08e0*/  LDCU UR4, c[0x0][0x3a0] ;  /* 0x00007400ff0477ac */ /* 0x000e220008000800 */
[----:B------:R-:W1:Y:S01]  /*08f0*/  LDC.64 R2, c[0x0][0x390] ;  /* 0x0000e400ff027b82 */ /* 0x000e620000000a00 */
[C---:B0-----:R-:W-:Y:S01]  /*0900*/  IMAD R5, R15.reuse, UR4, R0 ;  /* 0x000000040f057c24 */ /* 0x041fe2000f8e0200 */
[----:B------:R-:W0:Y:S01]  /*0910*/  LDCU UR4, c[0x0][0x398] ;  /* 0x00007300ff0477ac */ /* 0x000e220008000800 */
[----:B------:R-:W-:Y:S02]  /*0920*/  IADD3 R15, PT, PT, R15, 0x1, RZ ;  /* 0x000000010f0f7810 */ /* 0x000fe40007ffe0ff */
[----:B-1----:R-:W-:-:S05]  /*0930*/  IMAD.WIDE R2, R5, 0x4, R2 ;  /* 0x0000000405027825 */ /* 0x002fca00078e0202 */
[----:B------:R1:W-:Y:S01]  /*0940*/  STG.E desc[UR6][R2.64], R18 ;  /* 0x0000001202007986 */ /* 0x0003e2000c101906 */
[----:B0-----:R-:W-:-:S13]  /*0950*/  ISETP.NE.AND P1, PT, R15, UR4, PT ;  /* 0x000000040f007c0c */ /* 0x001fda000bf25270 */
[----:B-1----:R-:W-:Y:S05]  /*0960*/  @!P1 EXIT ;  /* 0x000000000000994d */ /* 0x002fea0003800000 */
[----:B------:R-:W-:Y:S05]  /*0970*/  BRA `(.L_x_15) ;  /* 0xfffffff400f47947 */ /* 0x000fea000383ffff */
.L_x_10:
[C---:B------:R-:W-:Y:S01]  /*0980*/  ISETP.GE.U32.AND P0, PT, R2.reuse, 0x8, PT ;  /* 0x000000080200780c */ /* 0x040fe20003f06070 */
[----:B------:R-:W-:Y:S01]  /*0990*/  HFMA2 R4, -RZ, RZ, 0, 0 ;  /* 0x00000000ff047431 */ /* 0x000fe200000001ff */
[----:B------:R-:W-:-:S04]  /*09a0*/  LOP3.LUT R5, R2, 0x7, RZ, 0xc0, !PT ;  /* 0x0000000702057812 */ /* 0x000fc800078ec0ff */
[----:B------:R-:W-:-:S07]  /*09b0*/  ISETP.NE.AND P1, PT, R5, RZ, PT ;  /* 0x000000ff0500720c */ /* 0x000fce0003f25270 */
[----:B------:R-:W-:Y:S06]  /*09c0*/  @!P0 BRA `(.L_x_16) ;  /* 0x00000000005c8947 */ /* 0x000fec0003800000 */
[----:B------:R-:W0:Y:S01]  /*09d0*/  LDC.64 R6, c[0x0][0x390] ;  /* 0x0000e400ff067b82 */ /* 0x000e220000000a00 */
[----:B------:R-:W-:Y:S01]  /*09e0*/  LOP3.LUT R4, R2, 0x7ffffff8, RZ, 0xc0, !PT ;  /* 0x7ffffff802047812 */ /* 0x000fe200078ec0ff */
[----:B------:R-:W-:-:S06]  /*09f0*/  UMOV UR4, URZ ;  /* 0x000000ff00047c82 */ /* 0x000fcc0008000000 */
.L_x_17:
[----:B-1----:R-:W-:Y:S01]  /*0a00*/  IMAD R9, R3, UR4, R0 ;  /* 0x0000000403097c24 */ /* 0x002fe2000f8e0200 */
[----:B------:R-:W-:-:S03]  /*0a10*/  UIADD3 UR4, UPT, UPT, UR4, 0x8, URZ ;  /* 0x0000000804047890 */ /* 0x000fc6000fffe0ff */
[----:B0-----:R-:W-:-:S03]  /*0a20*/  IMAD.WIDE R8, R9, 0x4, R6 ;  /* 0x0000000409087825 */ /* 0x001fc600078e0206 */
[----:B------:R-:W-:Y:S02]  /*0a30*/  ISETP.NE.AND P0, PT, R4, UR4, PT ;  /* 0x0000000404007c0c */ /* 0x000fe4000bf05270 */
[----:B------:R1:W-:Y:S01]  /*0a40*/  STG.E desc[UR6][R8.64], RZ ;  /* 0x000000ff08007986 */ /* 0x0003e2000c101906 */
[----:B------:R-:W-:-:S05]  /*0a50*/  IMAD.WIDE R10, R3, 0x4, R8 ;  /* 0x00000004030a7825 */ /* 0x000fca00078e0208 */
        /* <DEDUP_REMOVED lines=13> */
[----:B------:R-:W-:Y:S05]  /*0b30*/  @P0 BRA `(.L_x_17) ;  /* 0xfffffffc00b00947 */ /* 0x000fea000383ffff */
.L_x_16:
[----:B------:R-:W-:Y:S05]  /*0b40*/  @!P1 EXIT ;  /* 0x000000000000994d */ /* 0x000fea0003800000 */
[----:B------:R-:W-:Y:S02]  /*0b50*/  ISETP.GE.U32.AND P0, PT, R5, 0x4, PT ;  /* 0x000000040500780c */ /* 0x000fe40003f06070 */
[----:B-1----:R-:W-:-:S04]  /*0b60*/  LOP3.LUT R14, R2, 0x3, RZ, 0xc0, !PT ;  /* 0x00000003020e7812 */ /* 0x002fc800078ec0ff */
[----:B------:R-:W-:-:S07]  /*0b70*/  ISETP.NE.AND P1, PT, R14, RZ, PT ;  /* 0x000000ff0e00720c */ /* 0x000fce0003f25270 */
[----:B------:R-:W-:Y:S06]  /*0b80*/  @!P0 BRA `(.L_x_18) ;  /* 0x00000000002c8947 */ /* 0x000fec0003800000 */
[----:B------:R-:W0:Y:S01]  /*0b90*/  LDC.64 R6, c[0x0][0x390] ;  /* 0x0000e400ff067b82 */ /* 0x000e220000000a00 */
[C---:B------:R-:W-:Y:S01]  /*0ba0*/  IMAD R5, R4.reuse, R3, R0 ;  /* 0x0000000304057224 */ /* 0x040fe200078e0200 */
[----:B------:R-:W-:-:S03]  /*0bb0*/  IADD3 R4, PT, PT, R4, 0x4, RZ ;  /* 0x0000000404047810 */ /* 0x000fc60007ffe0ff */
[----:B0-----:R-:W-:-:S05]  /*0bc0*/  IMAD.WIDE R6, R5, 0x4, R6 ;  /* 0x0000000405067825 */ /* 0x001fca00078e0206 */
[----:B------:R0:W-:Y:S01]  /*0bd0*/  STG.E desc[UR6][R6.64], RZ ;  /* 0x000000ff06007986 */ /* 0x0001e2000c101906 */
[----:B------:R-:W-:-:S05]  /*0be0*/  IMAD.WIDE R8, R3, 0x4, R6 ;  /* 0x0000000403087825 */ /* 0x000fca00078e0206 */
[----:B------:R0:W-:Y:S01]  /*0bf0*/  STG.E desc[UR6][R8.64], RZ ;  /* 0x000000ff08007986 */ /* 0x0001e2000c101906 */
[----:B------:R-:W-:-:S05]  /*0c00*/  IMAD.WIDE R10, R3, 0x4, R8 ;  /* 0x00000004030a7825 */ /* 0x000fca00078e0208 */
[----:B------:R0:W-:Y:S01]  /*0c10*/  STG.E desc[UR6][R10.64], RZ ;  /* 0x000000ff0a007986 */ /* 0x0001e2000c101906 */
[----:B------:R-:W-:-:S05]  /*0c20*/  IMAD.WIDE R12, R3, 0x4, R10 ;  /* 0x00000004030c7825 */ /* 0x000fca00078e020a */
[----:B------:R0:W-:Y:S02]  /*0c30*/  STG.E desc[UR6][R12.64], RZ ;  /* 0x000000ff0c007986 */ /* 0x0001e4000c101906 */
.L_x_18:
[----:B------:R-:W-:Y:S05]  /*0c40*/  @!P1 EXIT ;  /* 0x000000000000994d */ /* 0x000fea0003800000 */
[----:B------:R-:W-:Y:S02]  /*0c50*/  ISETP.NE.AND P0, PT, R14, 0x1, PT ;  /* 0x000000010e00780c */ /* 0x000fe40003f05270 */
[----:B------:R-:W-:-:S04]  /*0c60*/  LOP3.LUT R2, R2, 0x1, RZ, 0xc0, !PT ;  /* 0x0000000102027812 */ /* 0x000fc800078ec0ff */
[----:B------:R-:W-:-:S07]  /*0c70*/  ISETP.NE.U32.AND P1, PT, R2, 0x1, PT ;  /* 0x000000010200780c */ /* 0x000fce0003f25070 */
[----:B------:R-:W-:Y:S06]  /*0c80*/  @!P0 BRA `(.L_x_19) ;  /* 0x00000000001c8947 */ /* 0x000fec0003800000 */
[----:B0-----:R-:W0:Y:S01]  /*0c90*/  LDC.64 R6, c[0x0][0x390] ;  /* 0x0000e400ff067b82 */ /* 0x001e220000000a00 */
[C---:B------:R-:W-:Y:S01]  /*0ca0*/  IMAD R5, R4.reuse, R3, R0 ;  /* 0x0000000304057224 */ /* 0x040fe200078e0200 */
[----:B------:R-:W-:-:S03]  /*0cb0*/  IADD3 R4, PT, PT, R4, 0x2, RZ ;  /* 0x0000000204047810 */ /* 0x000fc60007ffe0ff */
[----:B0-----:R-:W-:-:S05]  /*0cc0*/  IMAD.WIDE R6, R5, 0x4, R6 ;  /* 0x0000000405067825 */ /* 0x001fca00078e0206 */
[----:B------:R1:W-:Y:S01]  /*0cd0*/  STG.E desc[UR6][R6.64], RZ ;  /* 0x000000ff06007986 */ /* 0x0003e2000c101906 */
[----:B------:R-:W-:-:S05]  /*0ce0*/  IMAD.WIDE R8, R3, 0x4, R6 ;  /* 0x0000000403087825 */ /* 0x000fca00078e0206 */
[----:B------:R1:W-:Y:S02]  /*0cf0*/  STG.E desc[UR6][R8.64], RZ ;  /* 0x000000ff08007986 */ /* 0x0003e4000c101906 */
.L_x_19:
[----:B------:R-:W-:Y:S05]  /*0d00*/  @P1 EXIT ;  /* 0x000000000000194d */ /* 0x000fea0003800000 */
[----:B01----:R-:W0:Y:S01]  /*0d10*/  LDC.64 R6, c[0x0][0x390] ;  /* 0x0000e400ff067b82 */ /* 0x003e220000000a00 */
[----:B------:R-:W-:-:S04]  /*0d20*/  IMAD R3, R4, R3, R0 ;  /* 0x0000000304037224 */ /* 0x000fc800078e0200 */
[----:B0-----:R-:W-:-:S05]  /*0d30*/  IMAD.WIDE R2, R3, 0x4, R6 ;  /* 0x0000000403027825 */ /* 0x001fca00078e0206 */
[----:B------:R-:W-:Y:S01]  /*0d40*/  STG.E desc[UR6][R2.64], RZ ;  /* 0x000000ff02007986 */ /* 0x000fe2000c101906 */
[----:B------:R-:W-:Y:S05]  /*0d50*/  EXIT ;  /* 0x000000000000794d */ /* 0x000fea0003800000 */
.L_x_20:
        /* <DEDUP_REMOVED lines=10> */
.L_x_39:


//--------------------- .text._Z14matrixMul1DRowPfS_S_iii --------------------------
	.section	.text._Z14matrixMul1DRowPfS_S_iii,"ax",@progbits
	.align	128
        .global         _Z14matrixMul1DRowPfS_S_iii
        .type           _Z14matrixMul1DRowPfS_S_iii,@function
        .size           _Z14matrixMul1DRowPfS_S_iii,(.L_x_40 - _Z14matrixMul1DRowPfS_S_iii)
        .other          _Z14matrixMul1DRowPfS_S_iii,@"STO_CUDA_ENTRY STV_DEFAULT"
_Z14matrixMul1DRowPfS_S_iii:
.text._Z14matrixMul1DRowPfS_S_iii:
[----:B------:R-:W-:Y:S01]  /*0000*/  LDC R1, c[0x0][0x37c] ;  /* 0x0000df00ff017b82 */ /* 0x000fe20000000800 */
[----:B------:R-:W0:Y:S07]  /*0010*/  S2R R3, SR_TID.X ;  /* 0x0000000000037919 */ /* 0x000e2e0000002100 */
[----:B------:R-:W0:Y:S01]  /*0020*/  S2UR UR4, SR_CTAID.X ;  /* 0x00000000000479c3 */ /* 0x000e220000002500 */
[----:B------:R-:W1:Y:S01]  /*0030*/  LDCU UR6, c[0x0][0x3a0] ;  /* 0x00007400ff0677ac */ /* 0x000e620008000800 */
[----:B------:R-:W2:Y:S06]  /*0040*/  LDCU UR5, c[0x0][0x398] ;  /* 0x00007300ff0577ac */ /* 0x000eac0008000800 */
[----:B------:R-:W0:Y:S01]  /*0050*/  LDC R0, c[0x0][0x360] ;  /* 0x0000d800ff007b82 */ /* 0x000e220000000800 */
[----:B-1----:R-:W-:-:S06]  /*0060*/  UISETP.GE.AND UP0, UPT, UR6, 0x1, UPT ;  /* 0x000000010600788c */ /* 0x002fcc000bf06270 */
[----:B------:R-:W-:Y:S01]  /*0070*/  PLOP3.LUT P0, PT, PT, PT, UP0, 0x80, 0x8 ;  /* 0x000000000008781c */ /* 0x000fe20003f0f008 */
[----:B0-----:R-:W-:-:S05]  /*0080*/  IMAD R0, R0, UR4, R3 ;  /* 0x0000000400007c24 */ /* 0x001fca000f8e0203 */
[----:B--2---:R-:W-:-:S13]  /*0090*/  ISETP.GE.OR P0, PT, R0, UR5, !P0 ;  /* 0x0000000500007c0c */ /* 0x004fda000c706670 */
[----:B------:R-:W-:Y:S05]  /*00a0*/  @P0 EXIT ;  /* 0x000000000000094d */ /* 0x000fea0003800000 */
[----:B------:R-:W0:Y:S01]  /*00b0*/  LDC R3, c[0x0][0x39c] ;  /* 0x0000e700ff037b82 */ /* 0x000e220000000800 */
[----:B------:R-:W1:Y:S01]  /*00c0*/  LDCU.64 UR22, c[0x0][0x358] ;  /* 0x00006b00ff1677ac */ /* 0x000e620008000a00 */
[----:B0-----:R-:W-:-:S13]  /*00d0*/  ISETP.GE.AND P0, PT, R3, 0x1, PT ;  /* 0x000000010300780c */ /* 0x001fda0003f06270 */
[----:B-1----:R-:W-:Y:S05]  /*00e0*/  @!P0 BRA `(.L_x_21) ;  /* 0x00000008007c8947 */ /* 0x002fea0003800000 */
[C---:B------:R-:W-:Y:S01]  /*00f0*/  LOP3.LUT R12, R3.reuse, 0x7ffffff8, RZ, 0xc0, !PT ;  /* 0x7ffffff8030c7812 */ /* 0x040fe200078ec0ff */
[----:B------:R-:W-:Y:S01]  /*0100*/  IMAD R13, R0, R3, RZ ;  /* 0x00000003000d7224 */ /* 0x000fe200078e02ff */
[C---:B------:R-:W-:Y:S01]  /*0110*/  LOP3.LUT R24, R3.reuse, 0x7, RZ, 0xc0, !PT ;  /* 0x0000000703187812 */ /* 0x040fe200078ec0ff */
[----:B------:R-:W-:Y:S01]  /*0120*/  USHF.L.U32 UR5, UR6, 0x3, URZ ;  /* 0x0000000306057899 */ /* 0x000fe200080006ff */
[----:B------:R-:W-:Y:S01]  /*0130*/  LOP3.LUT R14, R3, 0x3, RZ, 0xc0, !PT ;  /* 0x00000003030e7812 */ /* 0x000fe200078ec0ff */
[----:B------:R-:W-:Y:S01]  /*0140*/  UMOV UR4, URZ ;  /* 0x000000ff00047c82 */ /* 0x000fe20008000000 */
[----:B------:R-:W-:-:S09]  /*0150*/  IADD3 R15, PT, PT, -R12, RZ, RZ ;  /* 0x000000ff0c0f7210 */ /* 0x000fd20007ffe1ff */
.L_x_26:
[----:B------:R-:W0:Y:S01]  /*0160*/  LDC R25, c[0x0][0x39c] ;  /* 0x0000e700ff197b82 */ /* 0x000e220000000800 */
[----:B------:R-:W-:Y:S01]  /*0170*/  HFMA2 R22, -RZ, RZ, 0, 0 ;  /* 0x00000000ff167431 */ /* 0x000fe200000001ff */
[----:B------:R-:W-:Y:S02]  /*0180*/  MOV R4, RZ ;  /* 0x000000ff00047202 */ /* 0x000fe40000000f00 */
[----:B0-----:R-:W-:-:S13]  /*0190*/  ISETP.GE.U32.AND P0, PT, R25, 0x8, PT ;  /* 0x000000081900780c */ /* 0x001fda0003f06070 */
[----:B------:R-:W-:Y:S05]  /*01a0*/  @!P0 BRA `(.L_x_22) ;  /* 0x00000004002c8947 */ /* 0x000fea0003800000 */
[----:B------:R-:W0:Y:S01]  /*01b0*/  LDCU UR6, c[0x0][0x3a0] ;  /* 0x00007400ff0677ac */ /* 0x000e220008000800 */
[----:B------:R-:W-:Y:S01]  /*01c0*/  IMAD.MOV.U32 R22, RZ, RZ, RZ ;  /* 0x000000ffff167224 */ /* 0x000fe200078e00ff */
[----:B------:R-:W-:Y:S01]  /*01d0*/  MOV R16, R13 ;  /* 0x0000000d00107202 */ /* 0x000fe20000000f00 */
[----:B------:R-:W1:Y:S01]  /*01e0*/  LDCU.64 UR24, c[0x0][0x388] ;  /* 0x00007100ff1877ac */ /* 0x000e620008000a00 */
[----:B------:R-:W-:Y:S01]  /*01f0*/  MOV R17, R15 ;  /* 0x0000000f00117202 */ /* 0x000fe20000000f00 */
[----:B0-----:R-:W-:Y:S02]  /*0200*/  UIADD3 UR7, UPT, UPT, UR4, UR6, URZ ;  /* 0x0000000604077290 */ /* 0x001fe4000fffe0ff */
[----:B------:R-:W-:Y:S02]  /*0210*/  ULEA UR8, UR6, UR4, 0x1 ;  /* 0x0000000406087291 */ /* 0x000fe4000f8e08ff */
[----:B------:R-:W-:Y:S02]  /*0220*/  UIMAD UR9, UR6, 0x3, UR4 ;  /* 0x00000003060978a4 */ /* 0x000fe4000f8e0204 */
[----:B------:R-:W-:-:S02]  /*0230*/  ULEA UR10, UR6, UR4, 0x2 ;  /* 0x00000004060a7291 */ /* 0x000fc4000f8e10ff */
[----:B------:R-:W-:Y:S02]  /*0240*/  UIMAD UR11, UR6, 0x5, UR4 ;  /* 0x00000005060b78a4 */ /* 0x000fe4000f8e0204 */
[----:B------:R-:W-:Y:S02]  /*0250*/  UIMAD UR12, UR6, 0x6, UR4 ;  /* 0x00000006060c78a4 */ /* 0x000fe4000f8e0204 */
[----:B------:R-:W-:Y:S02]  /*0260*/  UIMAD UR6, UR6, 0x7, UR4 ;  /* 0x00000007060678a4 */ /* 0x000fe4000f8e0204 */
[----:B-1----:R-:W-:-:S12]  /*0270*/  UIMAD.WIDE.U32 UR14, UR4, 0x4, UR24 ;  /* 0x00000004040e78a5 */ /* 0x002fd8000f8e0018 */
.L_x_23:
[----:B------:R-:W0:Y:S01]  /*0280*/  LDC.64 R2, c[0x0][0x380] ;  /* 0x0000e000ff027b82 */ /* 0x000e220000000a00 */
[----:B------:R-:W-:Y:S01]  /*0290*/  MOV R28, UR14 ;  /* 0x0000000e001c7c02 */ /* 0x000fe20008000f00 */
[----:B------:R-:W-:-:S05]  /*02a0*/  IMAD.U32 R29, RZ, RZ, UR15 ;  /* 0x0000000fff1d7e24 */ /* 0x000fca000f8e00ff */
[----:B------:R-:W2:Y:S01]  /*02b0*/  LDG.E R28, desc[UR22][R28.64] ;  /* 0x000000161c1c7981 */ /* 0x000ea2000c1e1900 */
[----:B0-----:R-:W-:-:S05]  /*02c0*/  IMAD.WIDE R2, R16, 0x4, R2 ;  /* 0x0000000410027825 */ /* 0x001fca00078e0202 */
[----:B------:R-:W2:Y:S01]  /*02d0*/  LDG.E R27, desc[UR22][R2.64] ;  /* 0x00000016021b7981 */ /* 0x000ea2000c1e1900 */
[----:B------:R-:W-:Y:S02]  /*02e0*/  UIMAD.WIDE.U32 UR16, UR7, 0x4, UR24 ;  /* 0x00000004071078a5 */ /* 0x000fe4000f8e0018 */
[----:B------:R-:W-:Y:S01]  /*02f0*/  UIMAD.WIDE.U32 UR18, UR8, 0x4, UR24 ;  /* 0x00000004081278a5 */ /* 0x000fe2000f8e0018 */
[----:B------:R-:W3:Y:S03]  /*0300*/  LDG.E R21, desc[UR22][R2.64+0x8] ;  /* 0x0000081602157981 */ /* 0x000ee6000c1e1900 */
[----:B------:R-:W-:Y:S01]  /*0310*/  MOV R18, UR16 ;  /* 0x0000001000127c02 */ /* 0x000fe20008000f00 */
[----:B------:R-:W-:Y:S01]  /*0320*/  UIMAD.WIDE.U32 UR20, UR10, 0x4, UR24 ;  /* 0x000000040a1478a5 */ /* 0x000fe2000f8e0018 */
[----:B------:R-:W-:Y:S01]  /*0330*/  MOV R19, UR17 ;  /* 0x0000001100137c02 */ /* 0x000fe20008000f00 */
[----:B------:R-:W-:Y:S01]  /*0340*/  UIMAD.WIDE.U32 UR16, UR9, 0x4, UR24 ;  /* 0x00000004091078a5 */ /* 0x000fe2000f8e0018 */
[----:B------:R-:W-:Y:S01]  /*0350*/  MOV R10, UR18 ;  /* 0x00000012000a7c02 */ /* 0x000fe20008000f00 */
[----:B------:R-:W-:Y:S01]  /*0360*/  IMAD.U32 R11, RZ, RZ, UR19 ;  /* 0x00000013ff0b7e24 */ /* 0x000fe2000f8e00ff */
[----:B------:R-:W4:Y:S03]  /*0370*/  LDG.E R23, desc[UR22][R2.64+0xc] ;  /* 0x00000c1602177981 */ /* 0x000f26000c1e1900 */
[----:B------:R-:W-:Y:S01]  /*0380*/  MOV R8, UR16 ;  /* 0x0000001000087c02 */ /* 0x000fe20008000f00 */
[----:B------:R-:W5:Y:S01]  /*0390*/  LDG.E R18, desc[UR22][R18.64] ;  /* 0x0000001612127981 */ /* 0x000f62000c1e1900 */
[----:B------:R-:W-:Y:S01]  /*03a0*/  MOV R9, UR17 ;  /* 0x0000001100097c02 */ /* 0x000fe20008000f00 */
[----:B------:R-:W-:-:S02]  /*03b0*/  UIMAD.WIDE.U32 UR16, UR11, 0x4, UR24 ;  /* 0x000000040b1078a5 */ /* 0x000fc4000f8e0018 */
[----:B------:R0:W3:Y:S04]  /*03c0*/  LDG.E R20, desc[UR22][R10.64] ;  /* 0x000000160a147981 */ /* 0x0000e8000c1e1900 */
[----:B------:R-:W4:Y:S04]  /*03d0*/  LDG.E R29, desc[UR22][R2.64+0x10] ;  /* 0x00001016021d7981 */ /* 0x000f28000c1e1900 */
[----:B------:R-:W5:Y:S01]  /*03e0*/  LDG.E R19, desc[UR22][R2.64+0x4] ;  /* 0x0000041602137981 */ /* 0x000f62000c1e1900 */
[----:B------:R-:W-:Y:S02]  /*03f0*/  MOV R6, UR16 ;  /* 0x0000001000067c02 */ /* 0x000fe40008000f00 */
[----:B------:R-:W-:Y:S01]  /*0400*/  MOV R7, UR17 ;  /* 0x0000001100077c02 */ /* 0x000fe20008000f00 */
[----:B------:R-:W-:Y:S01]  /*0410*/  UIMAD.WIDE.U32 UR16, UR12, 0x4, UR24 ;  /* 0x000000040c1078a5 */ /* 0x000fe2000f8e0018 */
[----:B------:R-:W-:Y:S01]  /*0420*/  MOV R4, UR20 ;  /* 0x0000001400047c02 */ /* 0x000fe20008000f00 */
[----:B------:R-:W-:Y:S01]  /*0430*/  IMAD.U32 R5, RZ, RZ, UR21 ;  /* 0x00000015ff057e24 */ /* 0x000fe2000f8e00ff */
[----:B------:R1:W4:Y:S03]  /*0440*/  LDG.E R26, desc[UR22][R8.64] ;  /* 0x00000016081a7981 */ /* 0x000326000c1e1900 */
[----:B0-----:R-:W-:Y:S01]  /*0450*/  MOV R10, UR16 ;  /* 0x00000010000a7c02 */ /* 0x001fe20008000f00 */
[----:B------:R-:W-:Y:S01]  /*0460*/  IMAD.U32 R11, RZ, RZ, UR17 ;  /* 0x00000011ff0b7e24 */ /* 0x000fe2000f8e00ff */
[----:B------:R-:W4:Y:S01]  /*0470*/  LDG.E R4, desc[UR22][R4.64] ;  /* 0x0000001604047981 */ /* 0x000f22000c1e1900 */
[----:B------:R-:W-:-:S03]  /*0480*/  UIMAD.WIDE.U32 UR16, UR6, 0x4, UR24 ;  /* 0x00000004061078a5 */ /* 0x000fc6000f8e0018 */
[----:B------:R-:W4:Y:S03]  /*0490*/  LDG.E R6, desc[UR22][R6.64] ;  /* 0x0000001606067981 */ /* 0x000f26000c1e1900 */
[----:B-1----:R-:W-:Y:S01]  /*04a0*/  MOV R8, UR16 ;  /* 0x0000001000087c02 */ /* 0x002fe20008000f00 */
[----:B------:R-:W4:Y:S01]  /*04b0*/  LDG.E R11, desc[UR22][R10.64] ;  /* 0x000000160a0b7981 */ /* 0x000f22000c1e1900 */
[----:B------:R-:W-:-:S03]  /*04c0*/  MOV R9, UR17 ;  /* 0x0000001100097c02 */ /* 0x000fc60008000f00 */
[----:B------:R-:W4:Y:S04]  /*04d0*/  LDG.E R5, desc[UR22][R2.64+0x1c] ;  /* 0x00001c1602057981 */ /* 0x000f28000c1e1900 */
[----:B------:R-:W4:Y:S01]  /*04e0*/  LDG.E R8, desc[UR22][R8.64] ;  /* 0x0000001608087981 */ /* 0x000f22000c1e1900 */
[----:B--2---:R-:W-:-:S03]  /*04f0*/  FFMA R28, R27, R28, R22 ;  /* 0x0000001c1b1c7223 */ /* 0x004fc60000000016 */
[----:B------:R-:W2:Y:S04]  /*0500*/  LDG.E R27, desc[UR22][R2.64+0x14] ;  /* 0x00001416021b7981 */ /* 0x000ea8000c1e1900 */
[----:B------:R-:W2:Y:S01]  /*0510*/  LDG.E R22, desc[UR22][R2.64+0x18] ;  /* 0x0000181602167981 */ /* 0x000ea2000c1e1900 */
[----:B------:R-:W-:-:S04]  /*0520*/  IADD3 R17, PT, PT, R17, 0x8, RZ ;  /* 0x0000000811117810 */ /* 0x000fc80007ffe0ff */
[----:B------:R-:W-:Y:S01]  /*0530*/  ISETP.NE.AND P0, PT, R17, RZ, PT ;  /* 0x000000ff1100720c */ /* 0x000fe20003f05270 */
[----:B-----5:R-:W-:-:S04]  /*0540*/  FFMA R18, R19, R18, R28 ;  /* 0x0000001213127223 */ /* 0x020fc8000000001c */
[----:B---3--:R-:W-:-:S04]  /*0550*/  FFMA R18, R21, R20, R18 ;  /* 0x0000001415127223 */ /* 0x008fc80000000012 */
[----:B----4-:R-:W-:-:S04]  /*0560*/  FFMA R18, R23, R26, R18 ;  /* 0x0000001a17127223 */ /* 0x010fc80000000012 */
[----:B------:R-:W-:Y:S01]  /*0570*/  FFMA R4, R29, R4, R18 ;  /* 0x000000041d047223 */ /* 0x000fe20000000012 */
[----:B------:R-:W-:Y:S02]  /*0580*/  UIADD3 UR7, UPT, UPT, UR5, UR7, URZ ;  /* 0x0000000705077290 */ /* 0x000fe4000fffe0ff */
[----:B------:R-:W-:Y:S02]  /*0590*/  UIADD3 UR8, UPT, UPT, UR5, UR8, URZ ;  /* 0x0000000805087290 */ /* 0x000fe4000fffe0ff */
[----:B------:R-:W-:Y:S02]  /*05a0*/  UIADD3 UR9, UPT, UPT, UR5, UR9, URZ ;  /* 0x0000000905097290 */ /* 0x000fe4000fffe0ff */
[----:B------:R-:W-:Y:S02]  /*05b0*/  UIADD3 UR10, UPT, UPT, UR5, UR10, URZ ;  /* 0x0000000a050a7290 */ /* 0x000fe4000fffe0ff */
[----:B------:R-:W-:Y:S02]  /*05c0*/  UIADD3 UR11, UPT, UPT, UR5, UR11, URZ ;  /* 0x0000000b050b7290 */ /* 0x000fe4000fffe0ff */
[----:B------:R-:W-:-:S02]  /*05d0*/  UIADD3 UR12, UPT, UPT, UR5, UR12, URZ ;  /* 0x0000000c050c7290 */ /* 0x000fc4000fffe0ff */
[----:B------:R-:W-:Y:S02]  /*05e0*/  UIADD3 UR6, UPT, UPT, UR5, UR6, URZ ;  /* 0x0000000605067290 */ /* 0x000fe4000fffe0ff */
[----:B------:R-:W-:Y:S01]  /*05f0*/  UIMAD.WIDE.U32 UR14, UR5, 0x4, UR14 ;  /* 0x00000004050e78a5 */ /* 0x000fe2000f8e000e */
[----:B------:R-:W-:Y:S02]  /*0600*/  VIADD R16, R16, 0x8 ;  /* 0x0000000810107836 */ /* 0x000fe40000000000 */
[----:B--2---:R-:W-:-:S04]  /*0610*/  FFMA R27, R27, R6, R4 ;  /* 0x000000061b1b7223 */ /* 0x004fc80000000004 */
[----:B------:R-:W-:-:S04]  /*0620*/  FFMA R22, R22, R11, R27 ;  /* 0x0000000b16167223 */ /* 0x000fc8000000001b */
[----:B------:R-:W-:Y:S01]  /*0630*/  FFMA R22, R5, R8, R22 ;  /* 0x0000000805167223 */ /* 0x000fe20000000016 */
[----:B------:R-:W-:Y:S06]  /*0640*/  @P0 BRA `(.L_x_23) ;  /* 0xfffffffc000c0947 */ /* 0x000fec000383ffff */
[----:B------:R-:W-:-:S07]  /*0650*/  MOV R4, R12 ;  /* 0x0000000c00047202 */ /* 0x000fce0000000f00 */
.L_x_22:
[----:B------:R-:W-:-:S13]  /*0660*/  ISETP.NE.AND P0, PT, R24, RZ, PT ;  /* 0x000000ff1800720c */ /* 0x000fda0003f05270 */
[----:B------:R-:W-:Y:S05]  /*0670*/  @!P0 BRA `(.L_x_24) ;  /* 0x0000000000ec8947 */ /* 0x000fea0003800000 */
[----:B------:R-:W-:Y:S02]  /*0680*/  IADD3 R2, PT, PT, R24, -0x1, RZ ;  /* 0xffffffff18027810 */ /* 0x000fe40007ffe0ff */
[----:B------:R-:W-:Y:S02]  /*0690*/  ISETP.NE.AND P1, PT, R14, RZ, PT ;  /* 0x000000ff0e00720c */ /* 0x000fe40003f25270 */
[----:B------:R-:W-:-:S13]  /*06a0*/  ISETP.GE.U32.AND P0, PT, R2, 0x3, PT ;  /* 0x000000030200780c */ /* 0x000fda0003f06070 */
[----:B------:R-:W-:Y:S05]  /*06b0*/  @!P0 BRA `(.L_x_25) ;  /* 0x0000000000688947 */ /* 0x000fea0003800000 */
[----:B------:R-:W0:Y:S01]  /*06c0*/  LDC R18, c[0x0][0x3a0] ;  /* 0x0000e800ff127b82 */ /* 0x000e220000000800 */
[----:B------:R-:W-:-:S07]  /*06d0*/  IADD3 R5, PT, PT, R13, R4, RZ ;  /* 0x000000040d057210 */ /* 0x000fce0007ffe0ff */
[----:B------:R-:W1:Y:S08]  /*06e0*/  LDC.64 R2, c[0x0][0x388] ;  /* 0x0000e200ff027b82 */ /* 0x000e700000000a00 */
[----:B------:R-:W2:Y:S01]  /*06f0*/  LDC.64 R6, c[0x0][0x380] ;  /* 0x0000e000ff067b82 */ /* 0x000ea20000000a00 */
[----:B0-----:R-:W-:-:S04]  /*0700*/  IMAD R17, R4, R18, UR4 ;  /* 0x0000000404117e24 */ /* 0x001fc8000f8e0212 */
[C---:B------:R-:W-:Y:S02]  /*0710*/  IMAD.IADD R9, R17.reuse, 0x1, R18 ;  /* 0x0000000111097824 */ /* 0x040fe400078e0212 */
[----:B-1----:R-:W-:-:S03]  /*0720*/  IMAD.WIDE.U32 R16, R17, 0x4, R2 ;  /* 0x0000000411107825 */ /* 0x002fc600078e0002 */
[CC--:B------:R-:W-:Y:S01]  /*0730*/  IADD3 R19, PT, PT, R9.reuse, R18.reuse, RZ ;  /* 0x0000001209137210 */ /* 0x0c0fe20007ffe0ff */
[----:B------:R-:W-:Y:S02]  /*0740*/  IMAD.WIDE.U32 R8, R9, 0x4, R2 ;  /* 0x0000000409087825 */ /* 0x000fe400078e0002 */
[----:B------:R-:W3:Y:S02]  /*0750*/  LDG.E R17, desc[UR22][R16.64] ;  /* 0x0000001610117981 */ /* 0x000ee4000c1e1900 */
[----:B--2---:R-:W-:Y:S02]  /*0760*/  IMAD.WIDE R6, R5, 0x4, R6 ;  /* 0x0000000405067825 */ /* 0x004fe400078e0206 */
[----:B------:R-:W2:Y:S02]  /*0770*/  LDG.E R8, desc[UR22][R8.64] ;  /* 0x0000001608087981 */ /* 0x000ea4000c1e1900 */
[C-C-:B------:R-:W-:Y:S01]  /*0780*/  IMAD.WIDE.U32 R10, R19.reuse, 0x4, R2.reuse ;  /* 0x00000004130a7825 */ /* 0x140fe200078e0002 */
[----:B------:R-:W-:Y:S01]  /*0790*/  IADD3 R19, PT, PT, R19, R18, RZ ;  /* 0x0000001213137210 */ /* 0x000fe20007ffe0ff */
[----:B------:R-:W3:Y:S04]  /*07a0*/  LDG.E R5, desc[UR22][R6.64] ;  /* 0x0000001606057981 */ /* 0x000ee8000c1e1900 */
[----:B------:R-:W2:Y:S01]  /*07b0*/  LDG.E R18, desc[UR22][R6.64+0x4] ;  /* 0x0000041606127981 */ /* 0x000ea2000c1e1900 */
[----:B------:R-:W-:-:S03]  /*07c0*/  IMAD.WIDE.U32 R2, R19, 0x4, R2 ;  /* 0x0000000413027825 */ /* 0x000fc600078e0002 */
[----:B------:R-:W4:Y:S04]  /*07d0*/  LDG.E R10, desc[UR22][R10.64] ;  /* 0x000000160a0a7981 */ /* 0x000f28000c1e1900 */
[----:B------:R-:W4:Y:S04]  /*07e0*/  LDG.E R20, desc[UR22][R6.64+0x8] ;  /* 0x0000081606147981 */ /* 0x000f28000c1e1900 */
[----:B------:R-:W5:Y:S04]  /*07f0*/  LDG.E R26, desc[UR22][R6.64+0xc] ;  /* 0x00000c16061a7981 */ /* 0x000f68000c1e1900 */
[----:B------:R-:W5:Y:S01]  /*0800*/  LDG.E R2, desc[UR22][R2.64] ;  /* 0x0000001602027981 */ /* 0x000f62000c1e1900 */
[----:B------:R-:W-:Y:S01]  /*0810*/  IADD3 R4, PT, PT, R4, 0x4, RZ ;  /* 0x0000000404047810 */ /* 0x000fe20007ffe0ff */
[----:B---3--:R-:W-:-:S04]  /*0820*/  FFMA R5, R5, R17, R22 ;  /* 0x0000001105057223 */ /* 0x008fc80000000016 */
[----:B--2---:R-:W-:-:S04]  /*0830*/  FFMA R5, R18, R8, R5 ;  /* 0x0000000812057223 */ /* 0x004fc80000000005 */
[----:B----4-:R-:W-:-:S04]  /*0840*/  FFMA R5, R20, R10, R5 ;  /* 0x0000000a14057223 */ /* 0x010fc80000000005 */
[----:B-----5:R-:W-:-:S07]  /*0850*/  FFMA R22, R26, R2, R5 ;  /* 0x000000021a167223 */ /* 0x020fce0000000005 */
.L_x_25:
[----:B------:R-:W-:Y:S05]  /*0860*/  @!P1 BRA `(.L_x_24) ;  /* 0x0000000000709947 */ /* 0x000fea0003800000 */
[----:B------:R-:W-:Y:S01]  /*0870*/  ISETP.NE.AND P0, PT, R14, 0x1, PT ;  /* 0x000000010e00780c */ /* 0x000fe20003f05270 */
[----:B------:R-:W0:Y:S01]  /*0880*/  LDC.64 R16, c[0x0][0x388] ;  /* 0x0000e200ff107b82 */ /* 0x000e220000000a00 */
[----:B------:R-:W-:-:S07]  /*0890*/  LOP3.LUT P1, RZ, R25, 0x1, RZ, 0xc0, !PT ;  /* 0x0000000119ff7812 */ /* 0x000fce000782c0ff */
[----:B------:R-:W1:Y:S04]  /*08a0*/  LDC.64 R10, c[0x0][0x380] ;  /* 0x0000e000ff0a7b82 */ /* 0x000e680000000a00 */
[----:B------:R-:W-:-:S04]  /*08b0*/  @P0 IADD3 R5, PT, PT, R13, R4, RZ ;  /* 0x000000040d050210 */ /* 0x000fc80007ffe0ff */
[----:B------:R-:W2:Y:S08]  /*08c0*/  @P0 LDC R9, c[0x0][0x3a0] ;  /* 0x0000e800ff090b82 */ /* 0x000eb00000000800 */
[----:B------:R-:W3:Y:S08]  /*08d0*/  @P1 LDC R21, c[0x0][0x3a0] ;  /* 0x0000e800ff151b82 */ /* 0x000ef00000000800 */
[----:B------:R-:W4:Y:S01]  /*08e0*/  LDC.64 R2, c[0x0][0x380] ;  /* 0x0000e000ff027b82 */ /* 0x000f220000000a00 */
[----:B-1----:R-:W-:-:S07]  /*08f0*/  @P0 IMAD.WIDE R10, R5, 0x4, R10 ;  /* 0x00000004050a0825 */ /* 0x002fce00078e020a */
[----:B------:R-:W1:Y:S01]  /*0900*/  LDC.64 R6, c[0x0][0x388] ;  /* 0x0000e200ff067b82 */ /* 0x000e620000000a00 */
[C---:B--2---:R-:W-:Y:S01]  /*0910*/  @P0 IMAD R8, R4.reuse, R9, UR4 ;  /* 0x0000000404080e24 */ /* 0x044fe2000f8e0209 */
[----:B------:R-:W-:-:S03]  /*0920*/  @P0 IADD3 R4, PT, PT, R4, 0x2, RZ ;  /* 0x0000000204040810 */ /* 0x000fc60007ffe0ff */
[C---:B------:R-:W-:Y:S01]  /*0930*/  @P0 IMAD.IADD R19, R8.reuse, 0x1, R9 ;  /* 0x0000000108130824 */ /* 0x040fe200078e0209 */
[----:B------:R-:W-:Y:S01]  /*0940*/  @P1 IADD3 R5, PT, PT, R13, R4, RZ ;  /* 0x000000040d051210 */ /* 0x000fe20007ffe0ff */
[----:B0-----:R-:W-:-:S04]  /*0950*/  @P0 IMAD.WIDE.U32 R8, R8, 0x4, R16 ;  /* 0x0000000408080825 */ /* 0x001fc800078e0010 */
[----:B------:R-:W-:Y:S02]  /*0960*/  @P0 IMAD.WIDE.U32 R16, R19, 0x4, R16 ;  /* 0x0000000413100825 */ /* 0x000fe400078e0010 */
[----:B------:R-:W2:Y:S02]  /*0970*/  @P0 LDG.E R8, desc[UR22][R8.64] ;  /* 0x0000001608080981 */ /* 0x000ea4000c1e1900 */
[----:B---3--:R-:W-:Y:S02]  /*0980*/  @P1 IMAD R19, R4, R21, UR4 ;  /* 0x0000000404131e24 */ /* 0x008fe4000f8e0215 */
[----:B------:R-:W2:Y:S01]  /*0990*/  @P0 LDG.E R21, desc[UR22][R10.64] ;  /* 0x000000160a150981 */ /* 0x000ea2000c1e1900 */
[----:B----4-:R-:W-:-:S03]  /*09a0*/  @P1 IMAD.WIDE R2, R5, 0x4, R2 ;  /* 0x0000000405021825 */ /* 0x010fc600078e0202 */
[----:B------:R-:W3:Y:S01]  /*09b0*/  @P0 LDG.E R16, desc[UR22][R16.64] ;  /* 0x0000001610100981 */ /* 0x000ee2000c1e1900 */
[----:B-1----:R-:W-:-:S03]  /*09c0*/  @P1 IMAD.WIDE.U32 R6, R19, 0x4, R6 ;  /* 0x0000000413061825 */ /* 0x002fc600078e0006 */
[----:B------:R-:W3:Y:S04]  /*09d0*/  @P0 LDG.E R4, desc[UR22][R10.64+0x4] ;  /* 0x000004160a040981 */ /* 0x000ee8000c1e1900 */
[----:B------:R-:W4:Y:S04]  /*09e0*/  @P1 LDG.E R3, desc[UR22][R2.64] ;  /* 0x0000001602031981 */ /* 0x000f28000c1e1900 */
[----:B------:R-:W4:Y:S01]  /*09f0*/  @P1 LDG.E R6, desc[UR22][R6.64] ;  /* 0x0000001606061981 */ /* 0x000f22000c1e1900 */
[----:B--2---:R-:W-:-:S04]  /*0a00*/  @P0 FFMA R21, R21, R8, R22 ;  /* 0x0000000815150223 */ /* 0x004fc80000000016 */
[----:B---3--:R-:W-:-:S04]  /*0a10*/  @P0 FFMA R22, R4, R16, R21 ;  /* 0x0000001004160223 */ /* 0x008fc80000000015 */
[----:B----4-:R-:W-:-:S07]  /*0a20*/  @P1 FFMA R22, R3, R6, R22 ;  /* 0x0000000603161223 */ /* 0x010fce0000000016 */
.L_x_24:
[----:B------:R-:W0:Y:S01]  /*0a30*/  LDCU UR6, c[0x0][0x3a0] ;  /* 0x00007400ff0677ac */ /* 0x000e220008000800 */
[----:B------:R-:W1:Y:S01]  /*0a40*/  LDC.64 R2, c[0x0][0x390] ;  /* 0x0000e400ff027b82 */ /* 0x000e620000000a00 */
[----:B0-----:R-:W-:-:S05]  /*0a50*/  MOV R5, UR6 ;  /* 0x0000000600057c02 */ /* 0x001fca0008000f00 */
[----:B------:R-:W-:Y:S01]  /*0a60*/  IMAD R5, R0, R5, UR4 ;  /* 0x0000000400057e24 */ /* 0x000fe2000f8e0205 */
[----:B------:R-:W-:-:S03]  /*0a70*/  UIADD3 UR4, UPT, UPT, UR4, 0x1, URZ ;  /* 0x0000000104047890 */ /* 0x000fc6000fffe0ff */
[----:B-1----:R-:W-:Y:S01]  /*0a80*/  IMAD.WIDE R2, R5, 0x4, R2 ;  /* 0x0000000405027825 */ /* 0x002fe200078e0202 */
[----:B------:R-:W-:-:S04]  /*0a90*/  UISETP.NE.AND UP0, UPT, UR4, UR6, UPT ;  /* 0x000000060400728c */ /* 0x000fc8000bf05270 */
[----:B------:R0:W-:Y:S02]  /*0aa0*/  STG.E desc[UR22][R2.64], R22 ;  /* 0x0000001602007986 */ /* 0x0001e4000c101916 */
[----:B------:R-:W-:-:S13]  /*0ab0*/  PLOP3.LUT P0, PT, PT, PT, UP0, 0x80, 0x8 ;  /* 0x000000000008781c */ /* 0x000fda0003f0f008 */
[----:B0-----:R-:W-:Y:S05]  /*0ac0*/  @!P0 EXIT ;  /* 0x000000000000894d */ /* 0x001fea0003800000 */
[----:B------:R-:W-:Y:S05]  /*0ad0*/  BRA `(.L_x_26) ;  /* 0xfffffff400a07947 */ /* 0x000fea000383ffff */
.L_x_21:
[----:B------:R-:W-:Y:S02]  /*0ae0*/  UISETP.GE.U32.AND UP0, UPT, UR6, 0x8, UPT ;  /* 0x000000080600788c */ /* 0x000fe4000bf06070 */
[----:B------:R-:W-:Y:S01]  /*0af0*/  ULOP3.LUT UR7, UR6, 0x7, URZ, 0xc0, !UPT ;  /* 0x0000000706077892 */ /* 0x000fe2000f8ec0ff */
[----:B------:R-:W-:-:S06]  /*0b00*/  UMOV UR4, URZ ;  /* 0x000000ff00047c82 */ /* 0x000fcc0008000000 */
[----:B------:R-:W-:Y:S05]  /*0b10*/  BRA.U !UP0, `(.L_x_27) ;  /* 0x0000000108447547 */ /* 0x000fea000b800000 */
[----:B------:R-:W0:Y:S01]  /*0b20*/  LDC.64 R4, c[0x0][0x390] ;  /* 0x0000e400ff047b82 */ /* 0x000e220000000a00 */
[----:B------:R-:W-:Y:S01]  /*0b30*/  ULOP3.LUT UR4, UR6, 0x7ffffff8, URZ, 0xc0, !UPT ;  /* 0x7ffffff806047892 */ /* 0x000fe2000f8ec0ff */
[----:B------:R-:W-:-:S11]  /*0b40*/  UMOV UR5, URZ ;  /* 0x000000ff00057c82 */ /* 0x000fd60008000000 */
.L_x_28:
[----:B-1----:R-:W-:Y:S01]  /*0b50*/  MOV R3, UR5 ;  /* 0x0000000500037c02 */ /* 0x002fe20008000f00 */
[----:B------:R-:W-:-:S04]  /*0b60*/  UIADD3 UR5, UPT, UPT, UR5, 0x8, URZ ;  /* 0x0000000805057890 */ /* 0x000fc8000fffe0ff */
[----:B------:R-:W-:Y:S01]  /*0b70*/  IMAD R3, R0, UR6, R3 ;  /* 0x0000000600037c24 */ /* 0x000fe2000f8e0203 */
[----:B------:R-:W-:-:S03]  /*0b80*/  UISETP.NE.AND UP0, UPT, UR5, UR4, UPT ;  /* 0x000000040500728c */ /* 0x000fc6000bf05270 */
[----:B0-----:R-:W-:-:S05]  /*0b90*/  IMAD.WIDE R2, R3, 0x4, R4 ;  /* 0x0000000403027825 */ /* 0x001fca00078e0204 */
[----:B------:R1:W-:Y:S04]  /*0ba0*/  STG.E desc[UR22][R2.64], RZ ;  /* 0x000000ff02007986 */ /* 0x0003e8000c101916 */
[----:B------:R1:W-:Y:S04]  /*0bb0*/  STG.E desc[UR22][R2.64+0x4], RZ ;  /* 0x000004ff02007986 */ /* 0x0003e8000c101916 */
[----:B------:R1:W-:Y:S04]  /*0bc0*/  STG.E desc[UR22][R2.64+0x8], RZ ;  /* 0x000008ff02007986 */ /* 0x0003e8000c101916 */
[----:B------:R1:W-:Y:S04]  /*0bd0*/  STG.E desc[UR22][R2.64+0xc], RZ ;  /* 0x00000cff02007986 */ /* 0x0003e8000c101916 */
[----:B------:R1:W-:Y:S04]  /*0be0*/  STG.E desc[UR22][R2.64+0x10], RZ ;  /* 0x000010ff02007986 */ /* 0x0003e8000c101916 */
[----:B------:R1:W-:Y:S04]  /*0bf0*/  STG.E desc[UR22][R2.64+0x14], RZ ;  /* 0x000014ff02007986 */ /* 0x0003e8000c101916 */
[----:B------:R1:W-:Y:S04]  /*0c00*/  STG.E desc[UR22][R2.64+0x18], RZ ;  /* 0x000018ff02007986 */ /* 0x0003e8000c101916 */
[----:B------:R1:W-:Y:S01]  /*0c10*/  STG.E desc[UR22][R2.64+0x1c], RZ ;  /* 0x00001cff02007986 */ /* 0x0003e2000c101916 */
[----:B------:R-:W-:Y:S05]  /*0c20*/  BRA.U UP0, `(.L_x_28) ;  /* 0xfffffffd00c87547 */ /* 0x000fea000b83ffff */
.L_x_27:
[----:B------:R-:W-:-:S13]  /*0c30*/  ISETP.NE.AND P0, PT, RZ, UR7, PT ;  /* 0x00000007ff007c0c */ /* 0x000fda000bf05270 */
[----:B------:R-:W-:Y:S05]  /*0c40*/  @!P0 EXIT ;  /* 0x000000000000894d */ /* 0x000fea0003800000 */
[----:B------:R-:W-:Y:S02]  /*0c50*/  UISETP.GE.U32.AND UP0, UPT, UR7, 0x4, UPT ;  /* 0x000000040700788c */ /* 0x000fe4000bf06070 */
[----:B------:R-:W-:-:S07]  /*0c60*/  ULOP3.LUT UR5, UR6, 0x3, URZ, 0xc0, !UPT ;  /* 0x0000000306057892 */ /* 0x000fce000f8ec0ff */
[----:B------:R-:W-:Y:S05]  /*0c70*/  BRA.U !UP0, `(.L_x_29) ;  /* 0x0000000108247547 */ /* 0x000fea000b800000 */
[----:B-1----:R-:W0:Y:S01]  /*0c80*/  LDC.64 R2, c[0x0][0x390] ;  /* 0x0000e400ff027b82 */ /* 0x002e220000000a00 */
[----:B------:R-:W-:Y:S01]  /*0c90*/  IMAD.U32 R5, RZ, RZ, UR4 ;  /* 0x00000004ff057e24 */ /* 0x000fe2000f8e00ff */
[----:B------:R-:W-:-:S03]  /*0ca0*/  UIADD3 UR4, UPT, UPT, UR4, 0x4, URZ ;  /* 0x0000000404047890 */ /* 0x000fc6000fffe0ff */
[----:B------:R-:W-:-:S04]  /*0cb0*/  IMAD R5, R0, UR6, R5 ;  /* 0x0000000600057c24 */ /* 0x000fc8000f8e0205 */
[----:B0-----:R-:W-:-:S05]  /*0cc0*/  IMAD.WIDE R2, R5, 0x4, R2 ;  /* 0x0000000405027825 */ /* 0x001fca00078e0202 */
[----:B------:R0:W-:Y:S04]  /*0cd0*/  STG.E desc[UR22][R2.64], RZ ;  /* 0x000000ff02007986 */ /* 0x0001e8000c101916 */
[----:B------:R0:W-:Y:S04]  /*0ce0*/  STG.E desc[UR22][R2.64+0x4], RZ ;  /* 0x000004ff02007986 */ /* 0x0001e8000c101916 */
[----:B------:R0:W-:Y:S04]  /*0cf0*/  STG.E desc[UR22][R2.64+0x8], RZ ;  /* 0x000008ff02007986 */ /* 0x0001e8000c101916 */
[----:B------:R0:W-:Y:S02]  /*0d00*/  STG.E desc[UR22][R2.64+0xc], RZ ;  /* 0x00000cff02007986 */ /* 0x0001e4000c101916 */
.L_x_29:
[----:B------:R-:W-:-:S13]  /*0d10*/  ISETP.NE.AND P0, PT, RZ, UR5, PT ;  /* 0x00000005ff007c0c */ /* 0x000fda000bf05270 */
[----:B------:R-:W-:Y:S05]  /*0d20*/  @!P0 EXIT ;  /* 0x000000000000894d */ /* 0x000fea0003800000 */
[----:B------:R-:W-:Y:S01]  /*0d30*/  UISETP.NE.AND UP0, UPT, UR5, 0x1, UPT ;  /* 0x000000010500788c */ /* 0x000fe2000bf05270 */
[----:B------:R-:W-:Y:S01]  /*0d40*/  MOV R5, UR4 ;  /* 0x0000000400057c02 */ /* 0x000fe20008000f00 */
[----:B------:R-:W-:-:S04]  /*0d50*/  ULOP3.LUT UR5, UR6, 0x1, URZ, 0xc0, !UPT ;  /* 0x0000000106057892 */ /* 0x000fc8000f8ec0ff */
[----:B------:R-:W-:Y:S01]  /*0d60*/  PLOP3.LUT P0, PT, PT, PT, UP0, 0x80, 0x8 ;  /* 0x000000000008781c */ /* 0x000fe20003f0f008 */
[----:B------:R-:W-:-:S04]  /*0d70*/  UISETP.NE.U32.AND UP1, UPT, UR5, 0x1, UPT ;  /* 0x000000010500788c */ /* 0x000fc8000bf25070 */
[----:B------:R-:W0:Y:S02]  /*0d80*/  @UP0 LDCU.64 UR8, c[0x0][0x390] ;  /* 0x00007200ff0807ac */ /* 0x000e240008000a00 */
[----:B------:R-:W-:Y:S01]  /*0d90*/  PLOP3.LUT P1, PT, PT, PT, UP1, 0x80, 0x8 ;  /* 0x000000000008781c */ /* 0x000fe20003f2f018 */
[----:B------:R-:W-:-:S05]  /*0da0*/  @UP0 UIADD3 UR4, UPT, UPT, UR4, 0x2, URZ ;  /* 0x0000000204040890 */ /* 0x000fca000fffe0ff */
[----:B------:R-:W-:Y:S01]  /*0db0*/  @P0 IMAD R5, R0, UR6, R5 ;  /* 0x0000000600050c24 */ /* 0x000fe2000f8e0205 */
[----:B01----:R-:W-:Y:S02]  /*0dc0*/  MOV R2, UR8 ;  /* 0x0000000800027c02 */ /* 0x003fe40008000f00 */
[----:B------:R-:W-:-:S03]  /*0dd0*/  MOV R3, UR9 ;  /* 0x0000000900037c02 */ /* 0x000fc60008000f00 */
[----:B------:R-:W-:-:S05]  /*0de0*/  @P0 IMAD.WIDE R2, R5, 0x4, R2 ;  /* 0x0000000405020825 */ /* 0x000fca00078e0202 */
[----:B------:R0:W-:Y:S04]  /*0df0*/  @P0 STG.E desc[UR22][R2.64], RZ ;  /* 0x000000ff02000986 */ /* 0x0001e8000c101916 */
[----:B------:R0:W-:Y:S01]  /*0e00*/  @P0 STG.E desc[UR22][R2.64+0x4], RZ ;  /* 0x000004ff02000986 */ /* 0x0001e2000c101916 */
[----:B------:R-:W-:Y:S05]  /*0e10*/  @P1 EXIT ;  /* 0x000000000000194d */ /* 0x000fea0003800000 */
[----:B0-----:R-:W0:Y:S01]  /*0e20*/  LDC.64 R2, c[0x0][0x390] ;  /* 0x0000e400ff027b82 */ /* 0x001e220000000a00 */
[----:B------:R-:W-:-:S05]  /*0e30*/  MOV R5, UR4 ;  /* 0x0000000400057c02 */ /* 0x000fca0008000f00 */
[----:B------:R-:W-:-:S04]  /*0e40*/  IMAD R5, R0, UR6, R5 ;  /* 0x0000000600057c24 */ /* 0x000fc8000f8e0205 */
[----:B0-----:R-:W-:-:S05]  /*0e50*/  IMAD.WIDE R2, R5, 0x4, R2 ;  /* 0x0000000405027825 */ /* 0x001fca00078e0202 */
[----:B------:R-:W-:Y:S01]  /*0e60*/  STG.E desc[UR22][R2.64], RZ ;  /* 0x000000ff02007986 */ /* 0x000fe2000c101916 */
[----:B------:R-:W-:Y:S05]  /*0e70*/  EXIT ;  /* 0x000000000000794d */ /* 0x000fea0003800000 */
.L_x_30:
        /* <DEDUP_REMOVED lines=16> */
.L_x_40:


//--------------------- .text._Z14matrixMulBasicPfS_S_iii --------------------------
	.section	.text._Z14matrixMulBasicPfS_S_iii,"ax",@progbits
	.align	128
        .global         _Z14matrixMulBasicPfS_S_iii
        .type           _Z14matrixMulBasicPfS_S_iii,@function
        .size           _Z14matrixMulBasicPfS_S_iii,(.L_x_41 - _Z14matrixMulBasicPfS_S_iii)
        .other          _Z14matrixMulBasicPfS_S_iii,@"STO_CUDA_ENTRY STV_DEFAULT"
_Z14matrixMulBasicPfS_S_iii:
.text._Z14matrixMulBasicPfS_S_iii:
[----:B------:R-:W-:Y:S01]  /*0000*/  LDC R1, c[0x0][0x37c] ;  /* 0x0000df00ff017b82 */ /* 0x000fe20000000800 */
[----:B------:R-:W0:Y:S07]  /*0010*/  S2R R5, SR_TID.X ;  /* 0x0000000000057919 */ /* 0x000e2e0000002100 */
[----:B------:R-:W1:Y:S01]  /*0020*/  LDC R16, c[0x0][0x364] ;  /* 0x0000d900ff107b82 */ /* 0x000e620000000800 */
[----:B------:R-:W2:Y:S01]  /*0030*/  LDCU UR6, c[0x0][0x398] ;  /* 0x00007300ff0677ac */ /* 0x000ea20008000800 */
[----:B------:R-:W1:Y:S06]  /*0040*/  S2R R3, SR_TID.Y ;  /* 0x0000000000037919 */ /* 0x000e6c0000002200 */
[----:B------:R-:W0:Y:S08]  /*0050*/  S2UR UR5, SR_CTAID.X ;  /* 0x00000000000579c3 */ /* 0x000e300000002500 */
[----:B------:R-:W0:Y:S08]  /*0060*/  LDC R0, c[0x0][0x360] ;  /* 0x0000d800ff007b82 */ /* 0x000e300000000800 */
[----:B------:R-:W1:Y:S08]  /*0070*/  S2UR UR4, SR_CTAID.Y ;  /* 0x00000000000479c3 */ /* 0x000e700000002600 */
[----:B------:R-:W3:Y:S01]  /*0080*/  LDC R17, c[0x0][0x3a0] ;  /* 0x0000e800ff117b82 */ /* 0x000ee20000000800 */
[----:B0-----:R-:W-:-:S02]  /*0090*/  IMAD R0, R0, UR5, R5 ;  /* 0x0000000500007c24 */ /* 0x001fc4000f8e0205 */
[----:B-1----:R-:W-:-:S03]  /*00a0*/  IMAD R16, R16, UR4, R3 ;  /* 0x0000000410107c24 */ /* 0x002fc6000f8e0203 */
[----:B---3--:R-:W-:-:S04]  /*00b0*/  ISETP.GE.AND P0, PT, R0, R17, PT ;  /* 0x000000110000720c */ /* 0x008fc80003f06270 */
[----:B--2---:R-:W-:-:S13]  /*00c0*/  ISETP.GE.OR P0, PT, R16, UR6, P0 ;  /* 0x0000000610007c0c */ /* 0x004fda0008706670 */
[----:B------:R-:W-:Y:S05]  /*00d0*/  @P0 EXIT ;  /* 0x000000000000094d */ /* 0x000fea0003800000 */
[----:B------:R-:W0:Y:S01]  /*00e0*/  LDC R19, c[0x0][0x39c] ;  /* 0x0000e700ff137b82 */ /* 0x000e220000000800 */
[----:B------:R-:W1:Y:S01]  /*00f0*/  LDCU.64 UR4, c[0x0][0x358] ;  /* 0x00006b00ff0477ac */ /* 0x000e620008000a00 */
[----:B------:R-:W-:Y:S01]  /*0100*/  HFMA2 R24, -RZ, RZ, 0, 0 ;  /* 0x00000000ff187431 */ /* 0x000fe200000001ff */
[----:B0-----:R-:W-:-:S13]  /*0110*/  ISETP.GE.AND P0, PT, R19, 0x1, PT ;  /* 0x000000011300780c */ /* 0x001fda0003f06270 */
[----:B-1----:R-:W-:Y:S05]  /*0120*/  @!P0 BRA `(.L_x_31) ;  /* 0x0000000400e08947 */ /* 0x002fea0003800000 */
[C---:B------:R-:W-:Y:S01]  /*0130*/  ISETP.GE.U32.AND P1, PT, R19.reuse, 0x8, PT ;  /* 0x000000081300780c */ /* 0x040fe20003f26070 */
[----:B------:R-:W-:Y:S01]  /*0140*/  IMAD R20, R16, R19, RZ ;  /* 0x0000001310147224 */ /* 0x000fe200078e02ff */
[----:B------:R-:W-:Y:S02]  /*0150*/  LOP3.LUT R27, R19, 0x7, RZ, 0xc0, !PT ;  /* 0x00000007131b7812 */ /* 0x000fe400078ec0ff */
[----:B------:R-:W-:Y:S02]  /*0160*/  MOV R24, RZ ;  /* 0x000000ff00187202 */ /* 0x000fe40000000f00 */
[----:B------:R-:W-:Y:S02]  /*0170*/  ISETP.NE.AND P0, PT, R27, RZ, PT ;  /* 0x000000ff1b00720c */ /* 0x000fe40003f05270 */
[----:B------:R-:W-:-:S05]  /*0180*/  MOV R21, RZ ;  /* 0x000000ff00157202 */ /* 0x000fca0000000f00 */
[----:B------:R-:W-:Y:S06]  /*0190*/  @!P1 BRA `(.L_x_32) ;  /* 0x0000000000c49947 */ /* 0x000fec0003800000 */
[----:B------:R-:W0:Y:S01]  /*01a0*/  LDC.64 R2, c[0x0][0x380] ;  /* 0x0000e000ff027b82 */ /* 0x000e220000000a00 */
[----:B------:R-:W-:Y:S02]  /*01b0*/  LOP3.LUT R21, R19, 0x7ffffff8, RZ, 0xc0, !PT ;  /* 0x7ffffff813157812 */ /* 0x000fe400078ec0ff */
[----:B------:R-:W-:Y:S02]  /*01c0*/  MOV R24, RZ ;  /* 0x000000ff00187202 */ /* 0x000fe40000000f00 */
[----:B------:R-:W-:Y:S02]  /*01d0*/  MOV R18, R0 ;  /* 0x0000000000127202 */ /* 0x000fe40000000f00 */
[----:B------:R-:W-:Y:S01]  /*01e0*/  IADD3 R22, PT, PT, -R21, RZ, RZ ;  /* 0x000000ff15167210 */ /* 0x000fe20007ffe1ff */
[----:B0-----:R-:W-:-:S03]  /*01f0*/  IMAD.WIDE.U32 R2, R20, 0x4, R2 ;  /* 0x0000000414027825 */ /* 0x001fc600078e0002 */
[----:B------:R-:W-:-:S04]  /*0200*/  IADD3 R4, P1, PT, R2, 0x10, RZ ;  /* 0x0000001002047810 */ /* 0x000fc80007f3e0ff */
[----:B------:R-:W-:-:S09]  /*0210*/  IADD3.X R5, PT, PT, RZ, R3, RZ, P1, !PT ;  /* 0x00000003ff057210 */ /* 0x000fd20000ffe4ff */
.L_x_33:
[----:B------:R-:W0:Y:S01]  /*0220*/  LDC.64 R14, c[0x0][0x388] ;  /* 0x0000e200ff0e7b82 */ /* 0x000e220000000a00 */
[----:B------:R-:W-:Y:S02]  /*0230*/  MOV R2, R4 ;  /* 0x0000000400027202 */ /* 0x000fe40000000f00 */
[----:B------:R-:W-:-:S05]  /*0240*/  MOV R3, R5 ;  /* 0x0000000500037202 */ /* 0x000fca0000000f00 */
[----:B------:R-:W2:Y:S04]  /*0250*/  LDG.E R25, desc[UR4][R2.64+-0x10] ;  /* 0xfffff00402197981 */ /* 0x000ea8000c1e1900 */
[----:B------:R-:W3:Y:S04]  /*0260*/  LDG.E R23, desc[UR4][R2.64+-0xc] ;  /* 0xfffff40402177981 */ /* 0x000ee8000c1e1900 */
[----:B------:R-:W4:Y:S04]  /*0270*/  LDG.E R29, desc[UR4][R2.64+-0x8] ;  /* 0xfffff804021d7981 */ /* 0x000f28000c1e1900 */
[----:B------:R-:W5:Y:S01]  /*0280*/  LDG.E R28, desc[UR4][R2.64+-0x4] ;  /* 0xfffffc04021c7981 */ /* 0x000f62000c1e1900 */
[----:B0-----:R-:W-:-:S05]  /*0290*/  IMAD.WIDE R14, R18, 0x4, R14 ;  /* 0x00000004120e7825 */ /* 0x001fca00078e020e */
[----:B------:R0:W2:Y:S01]  /*02a0*/  LDG.E R26, desc[UR4][R14.64] ;  /* 0x000000040e1a7981 */ /* 0x0000a2000c1e1900 */
[----:B------:R-:W-:-:S04]  /*02b0*/  IMAD.WIDE R12, R17, 0x4, R14 ;  /* 0x00000004110c7825 */ /* 0x000fc800078e020e */
[C---:B------:R-:W-:Y:S02]  /*02c0*/  IMAD.WIDE R4, R17.reuse, 0x4, R12 ;  /* 0x0000000411047825 */ /* 0x040fe400078e020c */
[----:B------:R-:W3:Y:S02]  /*02d0*/  LDG.E R12, desc[UR4][R12.64] ;  /* 0x000000040c0c7981 */ /* 0x000ee4000c1e1900 */
[C---:B------:R-:W-:Y:S02]  /*02e0*/  IMAD.WIDE R8, R17.reuse, 0x4, R4 ;  /* 0x0000000411087825 */ /* 0x040fe400078e0204 */
[----:B------:R-:W4:Y:S02]  /*02f0*/  LDG.E R4, desc[UR4][R4.64] ;  /* 0x0000000404047981 */ /* 0x000f24000c1e1900 */
[C---:B------:R-:W-:Y:S02]  /*0300*/  IMAD.WIDE R6, R17.reuse, 0x4, R8 ;  /* 0x0000000411067825 */ /* 0x040fe400078e0208 */
[----:B------:R-:W5:Y:S02]  /*0310*/  LDG.E R8, desc[UR4][R8.64] ;  /* 0x0000000408087981 */ /* 0x000f64000c1e1900 */
[----:B------:R-:W-:-:S02]  /*0320*/  IMAD.WIDE R10, R17, 0x4, R6 ;  /* 0x00000004110a7825 */ /* 0x000fc400078e0206 */
[----:B------:R-:W5:Y:S04]  /*0330*/  LDG.E R5, desc[UR4][R2.64] ;  /* 0x0000000402057981 */ /* 0x000f68000c1e1900 */
[----:B------:R-:W5:Y:S01]  /*0340*/  LDG.E R6, desc[UR4][R6.64] ;  /* 0x0000000406067981 */ /* 0x000f62000c1e1900 */
[----:B0-----:R-:W-:-:S03]  /*0350*/  IMAD.WIDE R14, R17, 0x4, R10 ;  /* 0x00000004110e7825 */ /* 0x001fc600078e020a */
[----:B------:R-:W5:Y:S04]  /*0360*/  LDG.E R10, desc[UR4][R10.64] ;  /* 0x000000040a0a7981 */ /* 0x000f68000c1e1900 */
[----:B------:R-:W5:Y:S04]  /*0370*/  LDG.E R13, desc[UR4][R14.64] ;  /* 0x000000040e0d7981 */ /* 0x000f68000c1e1900 */
[----:B------:R-:W5:Y:S04]  /*0380*/  LDG.E R7, desc[UR4][R2.64+0x4] ;  /* 0x0000040402077981 */ /* 0x000f68000c1e1900 */
[----:B------:R-:W5:Y:S01]  /*0390*/  LDG.E R9, desc[UR4][R2.64+0xc] ;  /* 0x00000c0402097981 */ /* 0x000f62000c1e1900 */
[----:B--2---:R-:W-:Y:S01]  /*03a0*/  FFMA R26, R25, R26, R24 ;  /* 0x0000001a191a7223 */ /* 0x004fe20000000018 */
[----:B------:R-:W-:-:S02]  /*03b0*/  IMAD.WIDE R24, R17, 0x4, R14 ;  /* 0x0000000411187825 */ /* 0x000fc400078e020e */
[----:B------:R-:W2:Y:S04]  /*03c0*/  LDG.E R14, desc[UR4][R2.64+0x8] ;  /* 0x00000804020e7981 */ /* 0x000ea8000c1e1900 */
[----:B------:R-:W2:Y:S01]  /*03d0*/  LDG.E R24, desc[UR4][R24.64] ;  /* 0x0000000418187981 */ /* 0x000ea2000c1e1900 */
[----:B---3--:R-:W-:Y:S01]  /*03e0*/  FFMA R12, R23, R12, R26 ;  /* 0x0000000c170c7223 */ /* 0x008fe2000000001a */
[----:B------:R-:W-:-:S03]  /*03f0*/  IADD3 R22, PT, PT, R22, 0x8, RZ ;  /* 0x0000000816167810 */ /* 0x000fc60007ffe0ff */
[----:B----4-:R-:W-:Y:S01]  /*0400*/  FFMA R29, R29, R4, R12 ;  /* 0x000000041d1d7223 */ /* 0x010fe2000000000c */
[----:B------:R-:W-:-:S03]  /*0410*/  ISETP.NE.AND P1, PT, R22, RZ, PT ;  /* 0x000000ff1600720c */ /* 0x000fc60003f25270 */
[----:B-----5:R-:W-:Y:S01]  /*0420*/  FFMA R8, R28, R8, R29 ;  /* 0x000000081c087223 */ /* 0x020fe2000000001d */
[----:B------:R-:W-:-:S03]  /*0430*/  IADD3 R4, P2, PT, R2, 0x20, RZ ;  /* 0x0000002002047810 */ /* 0x000fc60007f5e0ff */
[----:B------:R-:W-:Y:S01]  /*0440*/  FFMA R6, R5, R6, R8 ;  /* 0x0000000605067223 */ /* 0x000fe20000000008 */
[----:B------:R-:W-:Y:S02]  /*0450*/  IADD3.X R5, PT, PT, RZ, R3, RZ, P2, !PT ;  /* 0x00000003ff057210 */ /* 0x000fe400017fe4ff */
[----:B------:R-:W-:Y:S01]  /*0460*/  LEA R18, R17, R18, 0x3 ;  /* 0x0000001211127211 */ /* 0x000fe200078e18ff */
[----:B------:R-:W-:-:S04]  /*0470*/  FFMA R7, R7, R10, R6 ;  /* 0x0000000a07077223 */ /* 0x000fc80000000006 */
[----:B--2---:R-:W-:-:S04]  /*0480*/  FFMA R14, R14, R13, R7 ;  /* 0x0000000d0e0e7223 */ /* 0x004fc80000000007 */
[----:B------:R-:W-:Y:S01]  /*0490*/  FFMA R24, R9, R24, R14 ;  /* 0x0000001809187223 */ /* 0x000fe2000000000e */
[----:B------:R-:W-:Y:S06]  /*04a0*/  @P1 BRA `(.L_x_33) ;  /* 0xfffffffc005c1947 */ /* 0x000fec000383ffff */
.L_x_32:
[----:B------:R-:W-:Y:S05]  /*04b0*/  @!P0 BRA `(.L_x_31) ;  /* 0x0000000000fc8947 */ /* 0x000fea0003800000 */
[----:B------:R-:W-:Y:S02]  /*04c0*/  ISETP.GE.U32.AND P1, PT, R27, 0x4, PT ;  /* 0x000000041b00780c */ /* 0x000fe40003f26070 */
[----:B------:R-:W-:-:S04]  /*04d0*/  LOP3.LUT R14, R19, 0x3, RZ, 0xc0, !PT ;  /* 0x00000003130e7812 */ /* 0x000fc800078ec0ff */
[----:B------:R-:W-:-:S07]  /*04e0*/  ISETP.NE.AND P0, PT, R14, RZ, PT ;  /* 0x000000ff0e00720c */ /* 0x000fce0003f05270 */
[----:B------:R-:W-:Y:S06]  /*04f0*/  @!P1 BRA `(.L_x_34) ;  /* 0x00000000006c9947 */ /* 0x000fec0003800000 */
[----:B------:R-:W0:Y:S01]  /*0500*/  LDC.64 R4, c[0x0][0x388] ;  /* 0x0000e200ff047b82 */ /* 0x000e220000000a00 */
[----:B------:R-:W1:Y:S01]  /*0510*/  LDCU.64 UR6, c[0x0][0x380] ;  /* 0x00007000ff0677ac */ /* 0x000e620008000a00 */
[----:B------:R-:W-:Y:S01]  /*0520*/  IMAD R7, R21, R17, R0 ;  /* 0x0000001115077224 */ /* 0x000fe200078e0200 */
[CC--:B------:R-:W-:Y:S02]  /*0530*/  IADD3 R3, PT, PT, R20.reuse, R21.reuse, RZ ;  /* 0x0000001514037210 */ /* 0x0c0fe40007ffe0ff */
[----:B------:R-:W-:-:S03]  /*0540*/  IADD3 R8, P1, PT, R20, R21, RZ ;  /* 0x0000001514087210 */ /* 0x000fc60007f3e0ff */
[----:B------:R-:W2:Y:S01]  /*0550*/  LDC.64 R12, c[0x0][0x380] ;  /* 0x0000e000ff0c7b82 */ /* 0x000ea20000000a00 */
[----:B0-----:R-:W-:-:S04]  /*0560*/  IMAD.WIDE R4, R7, 0x4, R4 ;  /* 0x0000000407047825 */ /* 0x001fc800078e0204 */
[----:B------:R-:W-:Y:S02]  /*0570*/  IMAD.WIDE R6, R17, 0x4, R4 ;  /* 0x0000000411067825 */ /* 0x000fe400078e0204 */
[----:B------:R-:W3:Y:S02]  /*0580*/  LDG.E R4, desc[UR4][R4.64] ;  /* 0x0000000404047981 */ /* 0x000ee4000c1e1900 */
[----:B--2---:R-:W-:Y:S01]  /*0590*/  IMAD.WIDE.U32 R12, R3, 0x4, R12 ;  /* 0x00000004030c7825 */ /* 0x004fe200078e000c */
[----:B------:R-:W-:Y:S02]  /*05a0*/  IADD3.X R3, PT, PT, RZ, RZ, RZ, P1, !PT ;  /* 0x000000ffff037210 */ /* 0x000fe40000ffe4ff */
[----:B-1----:R-:W-:-:S03]  /*05b0*/  LEA R2, P1, R8, UR6, 0x2 ;  /* 0x0000000608027c11 */ /* 0x002fc6000f8210ff */
[----:B------:R-:W3:Y:S01]  /*05c0*/  LDG.E R13, desc[UR4][R12.64] ;  /* 0x000000040c0d7981 */ /* 0x000ee2000c1e1900 */
[----:B------:R-:W-:Y:S01]  /*05d0*/  LEA.HI.X R3, R8, UR7, R3, 0x2, P1 ;  /* 0x0000000708037c11 */ /* 0x000fe200088f1403 */
[C---:B------:R-:W-:Y:S02]  /*05e0*/  IMAD.WIDE R8, R17.reuse, 0x4, R6 ;  /* 0x0000000411087825 */ /* 0x040fe400078e0206 */
[----:B------:R-:W2:Y:S04]  /*05f0*/  LDG.E R6, desc[UR4][R6.64] ;  /* 0x0000000406067981 */ /* 0x000ea8000c1e1900 */
[----:B------:R-:W2:Y:S01]  /*0600*/  LDG.E R15, desc[UR4][R2.64+0x4] ;  /* 0x00000404020f7981 */ /* 0x000ea2000c1e1900 */
[----:B------:R-:W-:-:S03]  /*0610*/  IMAD.WIDE R10, R17, 0x4, R8 ;  /* 0x00000004110a7825 */ /* 0x000fc600078e0208 */
        /* <DEDUP_REMOVED lines=9> */
.L_x_34:
[----:B------:R-:W-:Y:S05]  /*06b0*/  @!P0 BRA `(.L_x_31) ;  /* 0x00000000007c8947 */ /* 0x000fea0003800000 */
[----:B------:R-:W-:Y:S01]  /*06c0*/  ISETP.NE.AND P1, PT, R14, 0x1, PT ;  /* 0x000000010e00780c */ /* 0x000fe20003f25270 */
[----:B------:R-:W0:Y:S01]  /*06d0*/  LDC.64 R10, c[0x0][0x380] ;  /* 0x0000e000ff0a7b82 */ /* 0x000e220000000a00 */
[----:B------:R-:W-:-:S04]  /*06e0*/  LOP3.LUT R19, R19, 0x1, RZ, 0xc0, !PT ;  /* 0x0000000113137812 */ /* 0x000fc800078ec0ff */
[----:B------:R-:W-:-:S03]  /*06f0*/  ISETP.NE.U32.AND P0, PT, R19, 0x1, PT ;  /* 0x000000011300780c */ /* 0x000fc60003f05070 */
[----:B------:R-:W1:Y:S04]  /*0700*/  LDC.64 R8, c[0x0][0x388] ;  /* 0x0000e200ff087b82 */ /* 0x000e680000000a00 */
[CC--:B------:R-:W-:Y:S02]  /*0710*/  @P1 IADD3 R13, PT, PT, R20.reuse, R21.reuse, RZ ;  /* 0x00000015140d1210 */ /* 0x0c0fe40007ffe0ff */
[----:B------:R-:W-:Y:S02]  /*0720*/  @P1 IADD3 R12, P2, PT, R20, R21, RZ ;  /* 0x00000015140c1210 */ /* 0x000fe40007f5e0ff */
[----:B------:R-:W2:Y:S02]  /*0730*/  @P1 LDC.64 R2, c[0x0][0x380] ;  /* 0x0000e000ff021b82 */ /* 0x000ea40000000a00 */
[----:B------:R-:W-:-:S06]  /*0740*/  @P1 IADD3.X R14, PT, PT, RZ, RZ, RZ, P2, !PT ;  /* 0x000000ffff0e1210 */ /* 0x000fcc00017fe4ff */
[----:B------:R-:W3:Y:S01]  /*0750*/  LDC.64 R4, c[0x0][0x380] ;  /* 0x0000e000ff047b82 */ /* 0x000ee20000000a00 */
[----:B0-----:R-:W-:-:S04]  /*0760*/  @P1 IMAD.WIDE.U32 R10, R13, 0x4, R10 ;  /* 0x000000040d0a1825 */ /* 0x001fc800078e000a */
[C---:B------:R-:W-:Y:S01]  /*0770*/  @P1 IMAD R13, R21.reuse, R17, R0 ;  /* 0x00000011150d1224 */ /* 0x040fe200078e0200 */
[----:B------:R-:W-:Y:S01]  /*0780*/  @P1 IADD3 R21, PT, PT, R21, 0x2, RZ ;  /* 0x0000000215151810 */ /* 0x000fe20007ffe0ff */
[----:B------:R-:W4:Y:S01]  /*0790*/  @P1 LDG.E R11, desc[UR4][R10.64] ;  /* 0x000000040a0b1981 */ /* 0x000f22000c1e1900 */
[----:B------:R-:W0:Y:S01]  /*07a0*/  LDC.64 R6, c[0x0][0x388] ;  /* 0x0000e200ff067b82 */ /* 0x000e220000000a00 */
[----:B-1----:R-:W-:Y:S01]  /*07b0*/  @P1 IMAD.WIDE R8, R13, 0x4, R8 ;  /* 0x000000040d081825 */ /* 0x002fe200078e0208 */
[----:B------:R-:W-:Y:S02]  /*07c0*/  @!P0 IADD3 R15, PT, PT, R20, R21, RZ ;  /* 0x00000015140f8210 */ /* 0x000fe40007ffe0ff */
[----:B--2---:R-:W-:Y:S01]  /*07d0*/  @P1 LEA R2, P2, R12, R2, 0x2 ;  /* 0x000000020c021211 */ /* 0x004fe200078410ff */
[----:B------:R-:W-:-:S03]  /*07e0*/  @!P0 IMAD R21, R21, R17, R0 ;  /* 0x0000001115158224 */ /* 0x000fc600078e0200 */
[----:B------:R-:W-:Y:S01]  /*07f0*/  @P1 LEA.HI.X R3, R12, R3, R14, 0x2, P2 ;  /* 0x000000030c031211 */ /* 0x000fe200010f140e */
[----:B------:R-:W-:Y:S01]  /*0800*/  @P1 IMAD.WIDE R12, R17, 0x4, R8 ;  /* 0x00000004110c1825 */ /* 0x000fe200078e0208 */
[----:B------:R-:W4:Y:S03]  /*0810*/  @P1 LDG.E R14, desc[UR4][R8.64] ;  /* 0x00000004080e1981 */ /* 0x000f26000c1e1900 */
[----:B---3--:R-:W-:Y:S01]  /*0820*/  @!P0 IMAD.WIDE.U32 R4, R15, 0x4, R4 ;  /* 0x000000040f048825 */ /* 0x008fe200078e0004 */
[----:B------:R-:W2:Y:S04]  /*0830*/  @P1 LDG.E R2, desc[UR4][R2.64+0x4] ;  /* 0x0000040402021981 */ /* 0x000ea8000c1e1900 */
[----:B------:R-:W2:Y:S01]  /*0840*/  @P1 LDG.E R12, desc[UR4][R12.64] ;  /* 0x000000040c0c1981 */ /* 0x000ea2000c1e1900 */
[----:B0-----:R-:W-:-:S03]  /*0850*/  @!P0 IMAD.WIDE R6, R21, 0x4, R6 ;  /* 0x0000000415068825 */ /* 0x001fc600078e0206 */
[----:B------:R-:W3:Y:S04]  /*0860*/  @!P0 LDG.E R5, desc[UR4][R4.64] ;  /* 0x0000000404058981 */ /* 0x000ee8000c1e1900 */
[----:B------:R-:W3:Y:S01]  /*0870*/  @!P0 LDG.E R6, desc[UR4][R6.64] ;  /* 0x0000000406068981 */ /* 0x000ee2000c1e1900 */
[----:B----4-:R-:W-:-:S04]  /*0880*/  @P1 FFMA R11, R11, R14, R24 ;  /* 0x0000000e0b0b1223 */ /* 0x010fc80000000018 */
[----:B--2---:R-:W-:-:S04]  /*0890*/  @P1 FFMA R24, R2, R12, R11 ;  /* 0x0000000c02181223 */ /* 0x004fc8000000000b */
[----:B---3--:R-:W-:-:S07]  /*08a0*/  @!P0 FFMA R24, R5, R6, R24 ;  /* 0x0000000605188223 */ /* 0x008fce0000000018 */
.L_x_31:
[----:B------:R-:W0:Y:S01]  /*08b0*/  LDC.64 R2, c[0x0][0x390] ;  /* 0x0000e400ff027b82 */ /* 0x000e220000000a00 */
[----:B------:R-:W-:-:S04]  /*08c0*/  IMAD R17, R16, R17, R0 ;  /* 0x0000001110117224 */ /* 0x000fc800078e0200 */
[----:B0-----:R-:W-:-:S05]  /*08d0*/  IMAD.WIDE R2, R17, 0x4, R2 ;  /* 0x0000000411027825 */ /* 0x001fca00078e0202 */
[----:B------:R-:W-:Y:S01]  /*08e0*/  STG.E desc[UR4][R2.64], R24 ;  /* 0x0000001802007986 */ /* 0x000fe2000c101904 */
[----:B------:R-:W-:Y:S05]  /*08f0*/  EXIT ;  /* 0x000000000000794d */ /* 0x000fea0003800000 */
.L_x_35:
        /* <DEDUP_REMOVED lines=16> */
.L_x_41:


//--------------------- .nv.shared._Z15matrixMulSharedILi32EEvPfS0_S0_iii --------------------------
	.section	.nv.shared._Z15matrixMulSharedILi32EEvPfS0_S0_iii,"aw",@nobits
	.sectionflags	@""
	.align	4
.nv.shared._Z15matrixMulSharedILi32EEvPfS0_S0_iii:
	.zero		9216


//--------------------- .nv.shared.reserved.0     --------------------------
	.section	.nv.shared.reserved.0,"aw",@nobits
	.weak		__nv_reservedSMEM_offset_0_alias
	.size		__nv_reservedSMEM_offset_0_alias, 0, 64
	.other		__nv_reservedSMEM_offset_0_alias,@"STO_CUDA_RESERVED_SHARED STV_DEFAULT"
__nv_reservedSMEM_offset_0_alias:
	.zero		0
	.zero		64


//--------------------- .nv.shared._Z15matrixMulSharedILi16EEvPfS0_S0_iii --------------------------
	.section	.nv.shared._Z15matrixMulSharedILi16EEvPfS0_S0_iii,"aw",@nobits
	.sectionflags	@""
	.align	4
.nv.shared._Z15matrixMulSharedILi16EEvPfS0_S0_iii:
	.zero		3072


//--------------------- .nv.shared._Z15matrixMulSharedILi8EEvPfS0_S0_iii --------------------------
	.section	.nv.shared._Z15matrixMulSharedILi8EEvPfS0_S0_iii,"aw",@nobits
	.sectionflags	@""
	.align	4
.nv.shared._Z15matrixMulSharedILi8EEvPfS0_S0_iii:
	.zero		1536


//--------------------- .nv.constant0._Z15matrixMulSharedILi32EEvPfS0_S0_iii --------------------------
	.section	.nv.constant0._Z15matrixMulSharedILi32EEvPfS0_S0_iii,"a",@progbits
	.sectionflags	@""
	.align	4
.nv.constant0._Z15matrixMulSharedILi32EEvPfS0_S0_iii:
	.zero		932


//--------------------- .nv.constant0._Z15matrixMulSharedILi16EEvPfS0_S0_iii --------------------------
	.section	.nv.constant0._Z15matrixMulSharedILi16EEvPfS0_S0_iii,"a",@progbits
	.sectionflags	@""
	.align	4
.nv.constant0._Z15matrixMulSharedILi16EEvPfS0_S0_iii:
	.zero		932


//--------------------- .nv.constant0._Z15matrixMulSharedILi8EEvPfS0_S0_iii --------------------------
	.section	.nv.constant0._Z15matrixMulSharedILi8EEvPfS0_S0_iii,"a",@progbits
	.sectionflags	@""
	.align	4
.nv.constant0._Z15matrixMulSharedILi8EEvPfS0_S0_iii:
	.zero		932


//--------------------- .nv.constant0._Z14matrixMul1DColPfS_S_iii --------------------------
	.section	.nv.constant0._Z14matrixMul1DColPfS_S_iii,"a",@progbits
	.sectionflags	@""
	.align	4
.nv.constant0._Z14matrixMul1DColPfS_S_iii:
	.zero		932


//--------------------- .nv.constant0._Z14matrixMul1DRowPfS_S_iii --------------------------
	.section	.nv.constant0._Z14matrixMul1DRowPfS_S_iii,"a",@progbits
	.sectionflags	@""
	.align	4
.nv.constant0._Z14matrixMul1DRowPfS_S_iii:
	.zero		932


//--------------------- .nv.constant0._Z14matrixMulBasicPfS_S_iii --------------------------
	.section	.nv.constant0._Z14matrixMulBasicPfS_S_iii,"a",@progbits
	.sectionflags	@""
	.align	4
.nv.constant0._Z14matrixMulBasicPfS_S_iii:
	.zero		932


//--------------------- SYMBOLS --------------------------

	.type		.nv.reservedSmem.offset0,@object
	.size		.nv.reservedSmem.offset0,0x4
	.type		.nv.reservedSmem.cap,@object
	.size		.nv.reservedSmem.cap,0x4
